def gluon_wgmma(
    a_ptr,
    b_ptr,
    c_ptr,
    M,
    N,
    K,
    stride_am,
    stride_bk,
    stride_cm,
    BLOCK_M: gl.constexpr,
    BLOCK_N: gl.constexpr,
    BLOCK_K: gl.constexpr,
    DTYPE: gl.constexpr,
    A_LAYOUT: gl.constexpr,
    B_LAYOUT: gl.constexpr,
    C_LAYOUT: gl.constexpr,
    B_SHAPE: gl.constexpr,
    TRANS_B: gl.constexpr,
    NUM_BUFFERS: gl.constexpr,
    NUM_WARPS: gl.constexpr,
):
    a_desc = tma.make_tensor_descriptor(
        a_ptr, [M, K], [stride_am, 1], [BLOCK_M, BLOCK_K], A_LAYOUT
    )
    b_desc = tma.make_tensor_descriptor(
        b_ptr,
        [N, K] if TRANS_B else [K, N],
        [stride_bk, 1],
        B_SHAPE,
        B_LAYOUT,
    )
    c_desc = tma.make_tensor_descriptor(
        c_ptr, [M, N], [stride_cm, 1], [BLOCK_M, BLOCK_N], C_LAYOUT
    )

    a_bufs = gl.allocate_shared_memory(
        DTYPE, [NUM_BUFFERS, BLOCK_M, BLOCK_K], A_LAYOUT
    )
    b_bufs = gl.allocate_shared_memory(DTYPE, [NUM_BUFFERS] + B_SHAPE, B_LAYOUT)

    pid_m = gl.program_id(0)
    pid_n = gl.program_id(1)
    off_m = pid_m * BLOCK_M
    off_n = pid_n * BLOCK_N

    mma_layout: gl.constexpr = pick_wgmma_layout(DTYPE, BLOCK_M, BLOCK_N, NUM_WARPS)
    acc = warpgroup_mma_init(
        gl.zeros((BLOCK_M, BLOCK_N), dtype=gl.float32, layout=mma_layout)
    )

    bars = gl.allocate_shared_memory(
        gl.int64, [NUM_BUFFERS, 1], mbarrier.MBarrierLayout()
    )
    for i in gl.static_range(NUM_BUFFERS):
        mbarrier.init(bars.index(i), count=1)
    idx = 0
    phase = 0

    for k in range(0, K, BLOCK_K):
        a = a_bufs.index(idx)
        b = b_bufs.index(idx)
        bar = bars.index(idx)
        mbarrier.expect(bar, a_desc.block_type.nbytes + b_desc.block_type.nbytes)
        tma.async_copy_global_to_shared(a_desc, [off_m, k], bar, a)
        tma.async_copy_global_to_shared(
            b_desc, [off_n, k] if TRANS_B else [k, off_n], bar, b
        )
        mbarrier.wait(bar, phase=phase)

        if TRANS_B:
            b = b.permute((1, 0))
        acc = warpgroup_mma_wait(num_outstanding=0, deps=(acc,))
        acc = warpgroup_mma(a, b, acc, is_async=True)

        idx += 1
        if idx == NUM_BUFFERS:
            idx = 0
            phase ^= 1

    acc = warpgroup_mma_wait(num_outstanding=0, deps=(acc,))
    for i in gl.static_range(NUM_BUFFERS):
        mbarrier.invalidate(bars.index(i))

    c_smem = gl.allocate_shared_memory(DTYPE, [BLOCK_M, BLOCK_N], C_LAYOUT)
    c_smem.store(acc.to(DTYPE))
    fence_async_shared()
    tma.async_copy_shared_to_global(c_desc, [off_m, off_n], c_smem)
    tma.store_wait(pendings=0)

# config = {"BLOCK_K": 128, "BLOCK_M": 256, "BLOCK_N": 64, "arch": "sm_90", "dtype": "fp16", "num_buffers": 4, "num_warps": 8, "trans_b": 1}
# arch = sm_90


// ===== COMPILED SASS (sm_90a) =====

	.target	sm_90a

	.elftype	@"ET_EXEC"


//--------------------- .note.nv.tkinfo           --------------------------
	.section	.note.nv.tkinfo,"",@"SHT_NOTE"
	.sectionflags	@"SHF_NOTE_NV_TKINFO"
	.tkinfo
        /*0018*/ 	.word	0x00000002
        /*0030*/ 	.string	""
        /*0030*/ 	.string	"ptxas"
        /*0030*/ 	.string	"Cuda compilation tools, release 13.0, V13.0.88"
        /*0030*/ 	.string	"Build cuda_13.0.r13.0/compiler.36424714_0"
        /*0030*/ 	.string	"-v  -suppress-debug-info  -lineinfo  -arch sm_90a "



//--------------------- .note.nv.cuinfo           --------------------------
	.section	.note.nv.cuinfo,"",@"SHT_NOTE"
	.sectionflags	@"SHF_NOTE_NV_CUINFO"
        /*0018*/ 	.short	0x0002
        /*001a*/ 	.short	0x005a
        /*001c*/ 	.short	0x0082
	.zero		2


//--------------------- .nv.info                  --------------------------
	.section	.nv.info,"",@"SHT_CUDA_INFO"
	.align	4


	//----- nvinfo : EIATTR_REGCOUNT
	.align		4
        /*0000*/ 	.byte	0x04, 0x2f
        /*0002*/ 	.short	(.L_1 - .L_0)
	.align		4
.L_0:
        /*0004*/ 	.word	index@(gluon_wgmma)
        /*0008*/ 	.word	0x0000005a


	//----- nvinfo : EIATTR_FRAME_SIZE
	.align		4
.L_1:
        /*000c*/ 	.byte	0x04, 0x11
        /*000e*/ 	.short	(.L_3 - .L_2)
	.align		4
.L_2:
        /*0010*/ 	.word	index@(gluon_wgmma)
        /*0014*/ 	.word	0x00000000


	//----- nvinfo : EIATTR_MIN_STACK_SIZE
	.align		4
.L_3:
        /*0018*/ 	.byte	0x04, 0x12
        /*001a*/ 	.short	(.L_5 - .L_4)
	.align		4
.L_4:
        /*001c*/ 	.word	index@(gluon_wgmma)
        /*0020*/ 	.word	0x00000000
.L_5:


//--------------------- .nv.compat                --------------------------
	.section	.nv.compat,"",@"SHT_CUDA_COMPAT_INFO"
	.align	4
        /*0000*/ 	.byte	0x02, 0x09, 0x01, 0x00, 0x02, 0x02, 0x04, 0x00, 0x02, 0x05, 0x05, 0x00, 0x03, 0x07, 0x01, 0x01
        /*0010*/ 	.byte	0x02, 0x03, 0x03, 0x00, 0x02, 0x06, 0x01, 0x00, 0x04, 0x0b, 0x08, 0x00, 0x00, 0x00, 0x00, 0x00
        /*0020*/ 	.byte	0x00, 0x00, 0x00, 0x00


//--------------------- .nv.info.gluon_wgmma      --------------------------
	.section	.nv.info.gluon_wgmma,"",@"SHT_CUDA_INFO"
	.sectionflags	@""
	.align	4


	//----- nvinfo : EIATTR_CUDA_API_VERSION
	.align		4
        /*0000*/ 	.byte	0x04, 0x37
        /*0002*/ 	.short	(.L_7 - .L_6)
.L_6:
        /*0004*/ 	.word	0x00000082


	//----- nvinfo : EIATTR_KPARAM_INFO
	.align		4
.L_7:
        /*0008*/ 	.byte	0x04, 0x17
        /*000a*/ 	.short	(.L_9 - .L_8)
.L_8:
        /*000c*/ 	.word	0x00000000
        /*0010*/ 	.short	0x000a
        /*0012*/ 	.short	0x0048
        /*0014*/ 	.byte	0x00, 0xf4, 0x21, 0x00


	//----- nvinfo : EIATTR_KPARAM_INFO
	.align		4
.L_9:
        /*0018*/ 	.byte	0x04, 0x17
        /*001a*/ 	.short	(.L_11 - .L_10)
.L_10:
        /*001c*/ 	.word	0x00000000
        /*0020*/ 	.short	0x0009
        /*0022*/ 	.short	0x0040
        /*0024*/ 	.byte	0x00, 0xf4, 0x21, 0x00


	//----- nvinfo : EIATTR_KPARAM_INFO
	.align		4
.L_11:
        /*0028*/ 	.byte	0x04, 0x17
        /*002a*/ 	.short	(.L_13 - .L_12)
.L_12:
        /*002c*/ 	.word	0x00000000
        /*0030*/ 	.short	0x0008
        /*0032*/ 	.short	0x0038
        /*0034*/ 	.byte	0x00, 0xf0, 0x21, 0x00


	//----- nvinfo : EIATTR_KPARAM_INFO
	.align		4
.L_13:
        /*0038*/ 	.byte	0x04, 0x17
        /*003a*/ 	.short	(.L_15 - .L_14)
.L_14:
        /*003c*/ 	.word	0x00000000
        /*0040*/ 	.short	0x0007
        /*0042*/ 	.short	0x0030
        /*0044*/ 	.byte	0x00, 0xf0, 0x21, 0x00


	//----- nvinfo : EIATTR_KPARAM_INFO
	.align		4
.L_15:
        /*0048*/ 	.byte	0x04, 0x17
        /*004a*/ 	.short	(.L_17 - .L_16)
.L_16:
        /*004c*/ 	.word	0x00000000
        /*0050*/ 	.short	0x0006
        /*0052*/ 	.short	0x0028
        /*0054*/ 	.byte	0x00, 0xf0, 0x21, 0x00


	//----- nvinfo : EIATTR_KPARAM_INFO
	.align		4
.L_17:
        /*0058*/ 	.byte	0x04, 0x17
        /*005a*/ 	.short	(.L_19 - .L_18)
.L_18:
        /*005c*/ 	.word	0x00000000
        /*0060*/ 	.short	0x0005
        /*0062*/ 	.short	0x0020
        /*0064*/ 	.byte	0x00, 0xf0, 0x11, 0x00


	//----- nvinfo : EIATTR_KPARAM_INFO
	.align		4
.L_19:
        /*0068*/ 	.byte	0x04, 0x17
        /*006a*/ 	.short	(.L_21 - .L_20)
.L_20:
        /*006c*/ 	.word	0x00000000
        /*0070*/ 	.short	0x0004
        /*0072*/ 	.short	0x001c
        /*0074*/ 	.byte	0x00, 0xf0, 0x11, 0x00


	//----- nvinfo : EIATTR_KPARAM_INFO
	.align		4
.L_21:
        /*0078*/ 	.byte	0x04, 0x17
        /*007a*/ 	.short	(.L_23 - .L_22)
.L_22:
        /*007c*/ 	.word	0x00000000
        /*0080*/ 	.short	0x0003
        /*0082*/ 	.short	0x0018
        /*0084*/ 	.byte	0x00, 0xf0, 0x11, 0x00


	//----- nvinfo : EIATTR_KPARAM_INFO
	.align		4
.L_23:
        /*0088*/ 	.byte	0x04, 0x17
        /*008a*/ 	.short	(.L_25 - .L_24)
.L_24:
        /*008c*/ 	.word	0x00000000
        /*0090*/ 	.short	0x0002
        /*0092*/ 	.short	0x0010
        /*0094*/ 	.byte	0x00, 0xf4, 0x21, 0x00


	//----- nvinfo : EIATTR_KPARAM_INFO
	.align		4
.L_25:
        /*0098*/ 	.byte	0x04, 0x17
        /*009a*/ 	.short	(.L_27 - .L_26)
.L_26:
        /*009c*/ 	.word	0x00000000
        /*00a0*/ 	.short	0x0001
        /*00a2*/ 	.short	0x0008
        /*00a4*/ 	.byte	0x00, 0xf4, 0x21, 0x00


	//----- nvinfo : EIATTR_KPARAM_INFO
	.align		4
.L_27:
        /*00a8*/ 	.byte	0x04, 0x17
        /*00aa*/ 	.short	(.L_29 - .L_28)
.L_28:
        /*00ac*/ 	.word	0x00000000
        /*00b0*/ 	.short	0x0000
        /*00b2*/ 	.short	0x0000
        /*00b4*/ 	.byte	0x00, 0xf4, 0x21, 0x00


	//----- nvinfo : EIATTR_SPARSE_MMA_MASK
	.align		4
.L_29:
        /*00b8*/ 	.byte	0x03, 0x50
        /*00ba*/ 	.short	0x0000


	//----- nvinfo : EIATTR_MAXREG_COUNT
	.align		4
        /*00bc*/ 	.byte	0x03, 0x1b
        /*00be*/ 	.short	0x00ff


	//----- nvinfo : EIATTR_NUM_BARRIERS
	.align		4
        /*00c0*/ 	.byte	0x02, 0x4c
        /*00c2*/ 	.byte	0x01
	.zero		1


	//----- nvinfo : EIATTR_MERCURY_ISA_VERSION
	.align		4
        /*00c4*/ 	.byte	0x03, 0x5f
        /*00c6*/ 	.short	0x0101


	//----- nvinfo : EIATTR_INT_WARP_WIDE_INSTR_OFFSETS
	.align		4
        /*00c8*/ 	.byte	0x04, 0x31
        /*00ca*/ 	.short	(.L_31 - .L_30)


	//   ....[0]....
.L_30:
        /*00cc*/ 	.word	0x00001470


	//   ....[1]....
        /*00d0*/ 	.word	0x00001490


	//   ....[2]....
        /*00d4*/ 	.word	0x000014a0


	//   ....[3]....
        /*00d8*/ 	.word	0x000014b0


	//   ....[4]....
        /*00dc*/ 	.word	0x000015c0


	//   ....[5]....
        /*00e0*/ 	.word	0x000019a0


	//   ....[6]....
        /*00e4*/ 	.word	0x000019b0


	//   ....[7]....
        /*00e8*/ 	.word	0x00001a60


	//   ....[8]....
        /*00ec*/ 	.word	0x00001a70


	//   ....[9]....
        /*00f0*/ 	.word	0x000020e0


	//   ....[10]....
        /*00f4*/ 	.word	0x00002100


	//----- nvinfo : EIATTR_COOP_GROUP_MASK_REGIDS
	.align		4
.L_31:
        /*00f8*/ 	.byte	0x04, 0x29
        /*00fa*/ 	.short	(.L_33 - .L_32)


	//   ....[0]....
.L_32:
        /*00fc*/ 	.word	0xffffffff


	//   ....[1]....
        /*0100*/ 	.word	0xffffffff


	//   ....[2]....
        /*0104*/ 	.word	0xffffffff


	//----- nvinfo : EIATTR_COOP_GROUP_INSTR_OFFSETS
	.align		4
.L_33:
        /*0108*/ 	.byte	0x04, 0x28
        /*010a*/ 	.short	(.L_35 - .L_34)


	//   ....[0]....
.L_34:
        /*010c*/ 	.word	0x00000160


	//   ....[1]....
        /*0110*/ 	.word	0x00000700


	//   ....[2]....
        /*0114*/ 	.word	0x00000cf0


	//----- nvinfo : EIATTR_MBARRIER_INSTR_OFFSETS
	.align		4
.L_35:
        /*0118*/ 	.byte	0x04, 0x39
        /*011a*/ 	.short	(.L_37 - .L_36)


	//   ....[0]....
.L_36:
        /*011c*/ 	.word	0x00001600
        /*0120*/ 	.word	0x000000ff
        /*0124*/ 	.word	0x00050000
        /*0128*/ 	.short	0x0100
        /*012a*/ 	.byte	0x24
	.zero		1


	//   ....[1]....
        /*012c*/ 	.word	0x00001630
        /*0130*/ 	.word	0x000000ff
        /*0134*/ 	.word	0x00050008
        /*0138*/ 	.short	0x0100
        /*013a*/ 	.byte	0x24
	.zero		1


	//   ....[2]....
        /*013c*/ 	.word	0x00001650
        /*0140*/ 	.word	0x000000ff
        /*0144*/ 	.word	0x00050010
        /*0148*/ 	.short	0x0100
        /*014a*/ 	.byte	0x24
	.zero		1


	//   ....[3]....
        /*014c*/ 	.word	0x00001680
        /*0150*/ 	.word	0x000000ff
        /*0154*/ 	.word	0x00050018
        /*0158*/ 	.short	0x0100
        /*015a*/ 	.byte	0x24
	.zero		1


	//   ....[4]....
        /*015c*/ 	.word	0x00001b10
        /*0160*/ 	.word	0x000000ff
        /*0164*/ 	.word	0x00050000
        /*0168*/ 	.short	0x010a
        /*016a*/ 	.byte	0x16
	.zero		1


	//   ....[5]....
        /*016c*/ 	.word	0x00002040
        /*0170*/ 	.word	0x000000ff
        /*0174*/ 	.word	0x00050000
        /*0178*/ 	.short	0x0108
        /*017a*/ 	.byte	0x24
	.zero		1


	//   ....[6]....
        /*017c*/ 	.word	0x000021a0
        /*0180*/ 	.word	0x000000ff
        /*0184*/ 	.word	0x00050008
        /*0188*/ 	.short	0x0108
        /*018a*/ 	.byte	0x24
	.zero		1


	//   ....[7]....
        /*018c*/ 	.word	0x00002280
        /*0190*/ 	.word	0x000000ff
        /*0194*/ 	.word	0x00050010
        /*0198*/ 	.short	0x0108
        /*019a*/ 	.byte	0x24
	.zero		1


	//   ....[8]....
        /*019c*/ 	.word	0x00002300
        /*01a0*/ 	.word	0x000000ff
        /*01a4*/ 	.word	0x00050018
        /*01a8*/ 	.short	0x0108
        /*01aa*/ 	.byte	0x24
	.zero		1


	//   ....[9]....
        /*01ac*/ 	.word	0x00002410
        /*01b0*/ 	.word	0x000000ff
        /*01b4*/ 	.word	0x00050000
        /*01b8*/ 	.short	0x010a
        /*01ba*/ 	.byte	0x16
	.zero		1


	//----- nvinfo : EIATTR_NUM_MBARRIERS
	.align		4
.L_37:
        /*01bc*/ 	.byte	0x03, 0x38
        /*01be*/ 	.short	0x0004


	//----- nvinfo : EIATTR_EXIT_INSTR_OFFSETS
	.align		4
        /*01c0*/ 	.byte	0x04, 0x1c
        /*01c2*/ 	.short	(.L_39 - .L_38)


	//   ....[0]....
.L_38:
        /*01c4*/ 	.word	0x00002400


	//----- nvinfo : EIATTR_REQNTID
	.align		4
.L_39:
        /*01c8*/ 	.byte	0x04, 0x10
        /*01ca*/ 	.short	(.L_41 - .L_40)
.L_40:
        /*01cc*/ 	.word	0x00000100
        /*01d0*/ 	.word	0x00000001
        /*01d4*/ 	.word	0x00000001


	//----- nvinfo : EIATTR_CRS_STACK_SIZE
	.align		4
.L_41:
        /*01d8*/ 	.byte	0x04, 0x1e
        /*01da*/ 	.short	(.L_43 - .L_42)
.L_42:
        /*01dc*/ 	.word	0x00000000


	//----- nvinfo : EIATTR_CBANK_PARAM_SIZE
	.align		4
.L_43:
        /*01e0*/ 	.byte	0x03, 0x19
        /*01e2*/ 	.short	0x0050


	//----- nvinfo : EIATTR_PARAM_CBANK
	.align		4
        /*01e4*/ 	.byte	0x04, 0x0a
        /*01e6*/ 	.short	(.L_45 - .L_44)
	.align		4
.L_44:
        /*01e8*/ 	.word	index@(.nv.constant0.gluon_wgmma)
        /*01ec*/ 	.short	0x0210
        /*01ee*/ 	.short	0x0050


	//----- nvinfo : EIATTR_SW_WAR
	.align		4
.L_45:
        /*01f0*/ 	.byte	0x04, 0x36
        /*01f2*/ 	.short	(.L_47 - .L_46)
.L_46:
        /*01f4*/ 	.word	0x00000008
.L_47:


//--------------------- .nv.callgraph             --------------------------
	.section	.nv.callgraph,"",@"SHT_CUDA_CALLGRAPH"
	.align	4
	.sectionentsize	8
	.align		4
        /*0000*/ 	.word	0x00000000
	.align		4
        /*0004*/ 	.word	0xffffffff
	.align		4
        /*0008*/ 	.word	0x00000000
	.align		4
        /*000c*/ 	.word	0xfffffffe
	.align		4
        /*0010*/ 	.word	0x00000000
	.align		4
        /*0014*/ 	.word	0xfffffffd
	.align		4
        /*0018*/ 	.word	0x00000000
	.align		4
        /*001c*/ 	.word	0xfffffffc


//--------------------- .text.gluon_wgmma         --------------------------
	.section	.text.gluon_wgmma,"ax",@progbits
	.align	128
        .global         gluon_wgmma
        .type           gluon_wgmma,@function
        .size           gluon_wgmma,(.L_x_52 - gluon_wgmma)
        .other          gluon_wgmma,@"STO_CUDA_ENTRY STV_DEFAULT"
gluon_wgmma:
.text.gluon_wgmma:
[----:B------:R-:W-:Y:S01]  /*0000*/  LDC R1, c[0x0][0x28] ;  /* 0x00000a00ff017b82 */ /* 0x000fe20000000800 */
[----:B------:R-:W1:Y:S07]  /*0010*/  S2R R0, SR_TID.X ;  /* 0x0000000000007919 */ /* 0x000e6e0000002100 */
[----:B------:R-:W2:Y:S01]  /*0020*/  S2UR UR4, SR_CgaCtaId ;  /* 0x00000000000479c3 */ /* 0x000ea20000008800 */
[----:B------:R-:W-:Y:S01]  /*0030*/  UMOV UR36, 0x400 ;  /* 0x0000040000247882 */ /* 0x000fe20000000000 */
[----:B------:R-:W-:Y:S01]  /*0040*/  ULDC UR6, c[0x0][0xc] ;  /* 0x0000030000067ab9 */ /* 0x000fe20000000800 */
[----:B------:R-:W-:Y:S01]  /*0050*/  ULDC.64 UR38, c[0x0][0x250] ;  /* 0x0000940000267ab9 */ /* 0x000fe20000000a00 */
[----:B------:R-:W-:Y:S01]  /*0060*/  UMOV UR55, URZ ;  /* 0x0000003f00377c82 */ /* 0x000fe20008000000 */
[----:B------:R-:W-:Y:S03]  /*0070*/  BSSY B0, `(.L_x_0) ;  /* 0x000001e000007945 */ /* 0x000fe60003800000 */
[----:B------:R-:W3:Y:S08]  /*0080*/  LDC R3, c[0x0][0x228] ;  /* 0x00008a00ff037b82 */ /* 0x000ef00000000800 */
[----:B------:R-:W4:Y:S08]  /*0090*/  LDC R10, c[0x0][0x230] ;  /* 0x00008c00ff0a7b82 */ /* 0x000f300000000800 */
[----:B------:R-:W-:Y:S01]  /*00a0*/  S2UR UR53, SR_CTAID.Y ;  /* 0x00000000003579c3 */ /* 0x000fe20000002600 */
[----:B--2---:R-:W-:-:S03]  /*00b0*/  ULEA UR36, UR4, UR36, 0x18 ;  /* 0x0000002404247291 */ /* 0x004fc6000f8ec03f */
[----:B------:R-:W-:Y:S01]  /*00c0*/  ULDC UR4, c[0x0][0x10] ;  /* 0x0000040000047ab9 */ /* 0x000fe20000000800 */
[----:B-1----:R-:W-:-:S03]  /*00d0*/  LOP3.LUT R2, R0, 0xff, RZ, 0xc0, !PT ;  /* 0x000000ff00027812 */ /* 0x002fc600078ec0ff */
[----:B------:R-:W1:Y:S01]  /*00e0*/  S2UR UR5, SR_CTAID.Z ;  /* 0x00000000000579c3 */ /* 0x000e620000002700 */
[----:B---3--:R-:W-:Y:S01]  /*00f0*/  VIADD R3, R3, 0xffffffff ;  /* 0xffffffff03037836 */ /* 0x008fe20000000000 */
[C---:B------:R-:W-:Y:S02]  /*0100*/  ISETP.GE.U32.AND P0, PT, R2.reuse, 0x20, PT ;  /* 0x000000200200780c */ /* 0x040fe40003f06070 */
[C---:B------:R-:W-:Y:S02]  /*0110*/  ISETP.NE.U32.AND P2, PT, R2.reuse, RZ, PT ;  /* 0x000000ff0200720c */ /* 0x040fe40003f45070 */
[----:B------:R-:W-:Y:S02]  /*0120*/  LEA R11, R2, UR36, 0x2 ;  /* 0x00000024020b7c11 */ /* 0x000fe4000f8e10ff */
[----:B------:R-:W2:Y:S01]  /*0130*/  S2UR UR54, SR_CTAID.X ;  /* 0x00000000003679c3 */ /* 0x000ea20000002500 */
[----:B----4-:R-:W-:-:S06]  /*0140*/  VIADD R8, R10, 0xffffffff ;  /* 0xffffffff0a087836 */ /* 0x010fcc0000000000 */
[----:B------:R3:W-:Y:S01]  /*0150*/  @!P0 STS [R11], RZ ;  /* 0x000000ff0b008388 */ /* 0x0007e20000000800 */
[----:B------:R-:W-:-:S03]  /*0160*/  NOP ;  /* 0x0000000000007918 */ /* 0x000fc60000000000 */
[----:B------:R3:W-:Y:S01]  /*0170*/  @!P2 STS [UR36+0x24], R3 ;  /* 0x00002403ff00a988 */ /* 0x0007e20008000824 */
[----:B-1----:R-:W-:-:S03]  /*0180*/  UIMAD UR4, UR5, UR4, UR53 ;  /* 0x00000004050472a4 */ /* 0x002fc6000f8e0235 */
[----:B------:R3:W-:Y:S01]  /*0190*/  @!P2 STS [UR36+0x20], R8 ;  /* 0x00002008ff00a988 */ /* 0x0007e20008000824 */
[----:B--2---:R-:W-:-:S04]  /*01a0*/  UIMAD UR4, UR4, UR6, UR54 ;  /* 0x00000006040472a4 */ /* 0x004fc8000f8e0236 */
[----:B------:R-:W-:-:S04]  /*01b0*/  UIMAD UR8, UR4, 0x180, URZ ;  /* 0x00000180040878a4 */ /* 0x000fc8000f8e023f */
[----:B------:R-:W-:-:S04]  /*01c0*/  UIADD3 UR4, UP0, UR8, UR38, URZ ;  /* 0x0000002608047290 */ /* 0x000fc8000ff1e03f */
[----:B------:R-:W-:Y:S01]  /*01d0*/  ULEA.HI.X.SX32 UR5, UR8, UR39, 0x1, UP0 ;  /* 0x0000002708057291 */ /* 0x000fe200080f0e3f */
[----:B---3--:R-:W-:Y:S11]  /*01e0*/  @P2 BRA `(.L_x_1) ;  /* 0x0000000000182947 */ /* 0x008ff60003800000 */
[----:B------:R-:W1:Y:S01]  /*01f0*/  LDS R4, [UR36+0x8] ;  /* 0x00000824ff047984 */ /* 0x000e620008000800 */
[----:B------:R-:W2:Y:S01]  /*0200*/  LDC.64 R6, c[0x0][0x210] ;  /* 0x00008400ff067b82 */ /* 0x000ea20000000a00 */
[----:B------:R-:W-:Y:S02]  /*0210*/  IMAD.MOV.U32 R5, RZ, RZ, 0x70 ;  /* 0x00000070ff057424 */ /* 0x000fe400078e00ff */
[----:B--2---:R2:W-:Y:S03]  /*0220*/  STS.64 [UR36], R6 ;  /* 0x00000006ff007988 */ /* 0x0045e60008000a24 */
[----:B-1----:R-:W-:-:S05]  /*0230*/  LOP3.LUT R4, R4, 0x10, R5, 0xd8, !PT ;  /* 0x0000001004047812 */ /* 0x002fca00078ed805 */
[----:B------:R2:W-:Y:S02]  /*0240*/  STS [UR36+0x8], R4 ;  /* 0x00000804ff007988 */ /* 0x0005e40008000824 */
.L_x_1:
[----:B------:R-:W-:Y:S05]  /*0250*/  BSYNC B0 ;  /* 0x0000000000007941 */ /* 0x000fea0003800000 */
.L_x_0:
[----:B------:R-:W-:Y:S04]  /*0260*/  BSSY B0, `(.L_x_2) ;  /* 0x000000a000007945 */ /* 0x000fe80003800000 */
[----:B------:R-:W-:Y:S05]  /*0270*/  @P2 BRA `(.L_x_3) ;  /* 0x0000000000202947 */ /* 0x000fea0003800000 */
[----:B--2---:R-:W1:Y:S01]  /*0280*/  LDS R4, [UR36+0x34] ;  /* 0x00003424ff047984 */ /* 0x004e620008000800 */
[----:B------:R-:W-:Y:S02]  /*0290*/  IMAD.MOV.U32 R5, RZ, RZ, 0x3f000000 ;  /* 0x3f000000ff057424 */ /* 0x000fe400078e00ff */
[----:B------:R-:W-:Y:S01]  /*02a0*/  @!P2 IMAD.MOV.U32 R6, RZ, RZ, 0xff ;  /* 0x000000ffff06a424 */ /* 0x000fe200078e00ff */
[----:B------:R-:W2:Y:S02]  /*02b0*/  @!P2 LDS R7, [UR36+0x38] ;  /* 0x00003824ff07a984 */ /* 0x000ea40008000800 */
[----:B-1----:R-:W-:Y:S02]  /*02c0*/  LOP3.LUT R4, R4, 0xff000000, R5, 0xb8, !PT ;  /* 0xff00000004047812 */ /* 0x002fe400078eb805 */
[----:B--2---:R-:W-:-:S03]  /*02d0*/  @!P2 LOP3.LUT R5, R7, 0xff, R6, 0xb8, !PT ;  /* 0x000000ff0705a812 */ /* 0x004fc600078eb806 */
[----:B------:R1:W-:Y:S04]  /*02e0*/  STS [UR36+0x34], R4 ;  /* 0x00003404ff007988 */ /* 0x0003e80008000824 */
[----:B------:R1:W-:Y:S02]  /*02f0*/  @!P2 STS [UR36+0x38], R5 ;  /* 0x00003805ff00a988 */ /* 0x0003e40008000824 */
.L_x_3:
[----:B------:R-:W-:Y:S05]  /*0300*/  BSYNC B0 ;  /* 0x0000000000007941 */ /* 0x000fea0003800000 */
.L_x_2:
[----:B------:R-:W-:Y:S04]  /*0310*/  BSSY B0, `(.L_x_4) ;  /* 0x000000e000007945 */ /* 0x000fe80003800000 */
[----:B------:R-:W-:Y:S05]  /*0320*/  @P2 BRA `(.L_x_5) ;  /* 0x0000000000302947 */ /* 0x000fea0003800000 */
[----:B-1----:R-:W1:Y:S01]  /*0330*/  LDS R5, [UR36+0x34] ;  /* 0x00003424ff057984 */ /* 0x002e620008000800 */
[----:B--2---:R-:W2:Y:S03]  /*0340*/  LDC.64 R6, c[0x0][0x238] ;  /* 0x00008e00ff067b82 */ /* 0x004ea60000000a00 */
[----:B------:R-:W3:Y:S01]  /*0350*/  LDS R4, [UR36+0x1c] ;  /* 0x00001c24ff047984 */ /* 0x000ee20008000800 */
[C---:B--2---:R-:W-:Y:S01]  /*0360*/  SHF.L.U64.HI R7, R6.reuse, 0x1, R7 ;  /* 0x0000000106077819 */ /* 0x044fe20000010207 */
[----:B------:R-:W-:-:S03]  /*0370*/  IMAD.SHL.U32 R6, R6, 0x2, RZ ;  /* 0x0000000206067824 */ /* 0x000fc600078e00ff */
[--C-:B------:R-:W-:Y:S02]  /*0380*/  SHF.R.U32.HI R9, RZ, 0x4, R7.reuse ;  /* 0x00000004ff097819 */ /* 0x100fe40000011607 */
[----:B------:R-:W-:-:S05]  /*0390*/  SHF.R.U64 R6, R6, 0x4, R7 ;  /* 0x0000000406067819 */ /* 0x000fca0000001207 */
[----:B------:R4:W-:Y:S01]  /*03a0*/  STS [UR36+0xc], R6 ;  /* 0x00000c06ff007988 */ /* 0x0009e20008000824 */
[----:B-1----:R-:W-:Y:S02]  /*03b0*/  LOP3.LUT R5, R5, 0x7, RZ, 0xb8, !PT ;  /* 0x0000000705057812 */ /* 0x002fe400078eb8ff */
[----:B---3--:R-:W-:-:S03]  /*03c0*/  LOP3.LUT R4, R4, 0xf, R9, 0xb8, !PT ;  /* 0x0000000f04047812 */ /* 0x008fc600078eb809 */
[----:B------:R4:W-:Y:S04]  /*03d0*/  STS [UR36+0x34], R5 ;  /* 0x00003405ff007988 */ /* 0x0009e80008000824 */
[----:B------:R4:W-:Y:S02]  /*03e0*/  STS [UR36+0x1c], R4 ;  /* 0x00001c04ff007988 */ /* 0x0009e40008000824 */
.L_x_5:
[----:B------:R-:W-:Y:S05]  /*03f0*/  BSYNC B0 ;  /* 0x0000000000007941 */ /* 0x000fea0003800000 */
.L_x_4:
[----:B------:R-:W-:Y:S04]  /*0400*/  BSSY B1, `(.L_x_6) ;  /* 0x000001a000017945 */ /* 0x000fe80003800000 */
[----:B------:R-:W-:Y:S04]  /*0410*/  BSSY B0, `(.L_x_7) ;  /* 0x0000015000007945 */ /* 0x000fe80003800000 */
[----:B------:R-:W-:Y:S05]  /*0420*/  @P2 BRA `(.L_x_8) ;  /* 0x0000000000202947 */ /* 0x000fea0003800000 */
[----:B-12-4-:R-:W1:Y:S02]  /*0430*/  LDS R4, [UR36+0x34] ;  /* 0x00003424ff047984 */ /* 0x016e640008000800 */
[----:B-1----:R-:W-:-:S05]  /*0440*/  LOP3.LUT R4, R4, 0x38, RZ, 0xb8, !PT ;  /* 0x0000003804047812 */ /* 0x002fca00078eb8ff */
[----:B------:R1:W-:Y:S01]  /*0450*/  STS [UR36+0x34], R4 ;  /* 0x00003404ff007988 */ /* 0x0003e20008000824 */
[----:B------:R-:W-:Y:S05]  /*0460*/  @P2 BRA `(.L_x_9) ;  /* 0x0000000000202947 */ /* 0x000fea0003800000 */
[----:B-1----:R-:W1:Y:S01]  /*0470*/  LDS R4, [UR36+0x8] ;  /* 0x00000824ff047984 */ /* 0x002e620008000800 */
[----:B------:R-:W-:-:S05]  /*0480*/  IMAD.MOV.U32 R5, RZ, RZ, 0x780 ;  /* 0x00000780ff057424 */ /* 0x000fca00078e00ff */
[----:B-1----:R-:W-:-:S05]  /*0490*/  LOP3.LUT R4, R4, 0x300, R5, 0xd8, !PT ;  /* 0x0000030004047812 */ /* 0x002fca00078ed805 */
[----:B------:R3:W-:Y:S02]  /*04a0*/  STS [UR36+0x8], R4 ;  /* 0x00000804ff007988 */ /* 0x0007e40008000824 */
.L_x_8:
[----:B------:R-:W-:Y:S05]  /*04b0*/  @P2 BRA `(.L_x_10) ;  /* 0x0000000000282947 */ /* 0x000fea0003800000 */
[----:B-1234-:R-:W1:Y:S02]  /*04c0*/  LDS R4, [UR36+0x8] ;  /* 0x00000824ff047984 */ /* 0x01ee640008000800 */
[----:B-1----:R-:W-:-:S05]  /*04d0*/  LOP3.LUT R4, R4, 0x1800, RZ, 0xb8, !PT ;  /* 0x0000180004047812 */ /* 0x002fca00078eb8ff */
[----:B------:R2:W-:Y:S02]  /*04e0*/  STS [UR36+0x8], R4 ;  /* 0x00000804ff007988 */ /* 0x0005e40008000824 */
.L_x_9:
[----:B------:R-:W-:Y:S05]  /*04f0*/  @P2 BREAK B0 ;  /* 0x0000000000002942 */ /* 0x000fea0003800000 */
[----:B------:R-:W-:Y:S05]  /*0500*/  @P2 BRA `(.L_x_11) ;  /* 0x0000000000242947 */ /* 0x000fea0003800000 */
[----:B------:R-:W3:Y:S01]  /*0510*/  LDS R5, [UR36+0x8] ;  /* 0x00000824ff057984 */ /* 0x000ee20008000800 */
[----:B-12---:R-:W-:-:S05]  /*0520*/  IMAD.MOV.U32 R4, RZ, RZ, 0x6000 ;  /* 0x00006000ff047424 */ /* 0x006fca00078e00ff */
[----:B---3--:R-:W-:-:S04]  /*0530*/  LOP3.LUT R4, R5, 0x6000, R4, 0xd8, !PT ;  /* 0x0000600005047812 */ /* 0x008fc800078ed804 */
[----:B------:R-:W-:-:S05]  /*0540*/  LOP3.LUT R4, R4, 0x400000, RZ, 0xb8, !PT ;  /* 0x0040000004047812 */ /* 0x000fca00078eb8ff */
[----:B------:R5:W-:Y:S02]  /*0550*/  STS [UR36+0x8], R4 ;  /* 0x00000804ff007988 */ /* 0x000be40008000824 */
.L_x_10:
[----:B------:R-:W-:Y:S05]  /*0560*/  BSYNC B0 ;  /* 0x0000000000007941 */ /* 0x000fea0003800000 */
.L_x_7:
[----:B-12345:R-:W1:Y:S02]  /*0570*/  @!P2 LDS R4, [UR36+0x8] ;  /* 0x00000824ff04a984 */ /* 0x03ee640008000800 */
[----:B-1----:R-:W-:-:S05]  /*0580*/  @!P2 LOP3.LUT R4, R4, 0x8000, RZ, 0xb8, !PT ;  /* 0x000080000404a812 */ /* 0x002fca00078eb8ff */
[----:B------:R3:W-:Y:S02]  /*0590*/  @!P2 STS [UR36+0x8], R4 ;  /* 0x00000804ff00a988 */ /* 0x0007e40008000824 */
.L_x_11:
[----:B------:R-:W-:Y:S05]  /*05a0*/  BSYNC B1 ;  /* 0x0000000000017941 */ /* 0x000fea0003800000 */
.L_x_6:
[----:B------:R-:W-:Y:S05]  /*05b0*/  WARPSYNC.ALL ;  /* 0x0000000000007948 */ /* 0x000fea0003800000 */
[----:B------:R-:W-:Y:S05]  /*05c0*/  @P0 BRA `(.L_x_12) ;  /* 0x0000000000280947 */ /* 0x000fea0003800000 */
[----:B-123--:R-:W1:Y:S01]  /*05d0*/  S2R R4, SR_LANEID ;  /* 0x0000000000047919 */ /* 0x00ee620000000000 */
[----:B------:R-:W-:Y:S05]  /*05e0*/  WARPSYNC.ALL ;  /* 0x0000000000007948 */ /* 0x000fea0003800000 */
[----:B-1----:R-:W-:-:S05]  /*05f0*/  IMAD.SHL.U32 R6, R4, 0x4, RZ ;  /* 0x0000000404067824 */ /* 0x002fca00078e00ff */
[----:B------:R-:W1:Y:S01]  /*0600*/  LDS R7, [R6+UR36] ;  /* 0x0000002406077984 */ /* 0x000e620008000800 */
[----:B------:R-:W-:-:S05]  /*0610*/  IADD3 R4, P1, R6, UR4, RZ ;  /* 0x0000000406047c10 */ /* 0x000fca000ff3e0ff */
[----:B------:R-:W-:-:S05]  /*0620*/  IMAD.X R5, RZ, RZ, UR5, P1 ;  /* 0x00000005ff057e24 */ /* 0x000fca00088e06ff */
[----:B-1----:R4:W5:Y:S01]  /*0630*/  ATOMG.E.EXCH.STRONG.GPU PT, RZ, [R4], R7 ;  /* 0x0000000704ff73a8 */ /* 0x00296200041ee100 */
[----:B------:R-:W-:-:S04]  /*0640*/  DEPBAR {5,4,3,2,1,0} ;  /* 0x0000003f0000791a */ /* 0x000fc80000000000 */
[----:B------:R4:W-:Y:S01]  /*0650*/  UTMACCTL.IV [UR4] ;  /* 0x00000000040079b9 */ /* 0x0009e20008000000 */
[----:B------:R-:W-:Y:S01]  /*0660*/  NOP ;  /* 0x0000000000007918 */ /* 0x000fe20000000000 */
.L_x_12:
[----:B------:R-:W-:Y:S05]  /*0670*/  @P0 BRA `(.L_x_13) ;  /* 0x00000000000c0947 */ /* 0x000fea0003800000 */
[----:B------:R0:W-:Y:S01]  /*0680*/  UTMACMDFLUSH ;  /* 0x00000000000079b7 */ /* 0x0001e20000000000 */
[----:B------:R-:W-:Y:S05]  /*0690*/  @P0 BRA `(.L_x_13) ;  /* 0x0000000000040947 */ /* 0x000fea0003800000 */
[----:B------:R-:W-:-:S04]  /*06a0*/  DEPBAR.LE SB0, 0x0 ;  /* 0x000080000000791a */ /* 0x000fc80000000000 */
.L_x_13:
[----:B------:R-:W-:Y:S05]  /*06b0*/  WARPSYNC.ALL ;  /* 0x0000000000007948 */ /* 0x000fea0003800000 */
[----:B-----5:R-:W-:Y:S06]  /*06c0*/  BAR.SYNC.DEFER_BLOCKING 0x0 ;  /* 0x0000000000007b1d */ /* 0x020fec0000010000 */
[----:B------:R-:W-:Y:S02]  /*06d0*/  BSSY B1, `(.L_x_14) ;  /* 0x000000b000017945 */ /* 0x000fe40003800000 */
[----:B------:R-:W-:Y:S06]  /*06e0*/  BAR.SYNC.DEFER_BLOCKING 0x0 ;  /* 0x0000000000007b1d */ /* 0x000fec0000010000 */
[----:B------:R5:W-:Y:S01]  /*06f0*/  @!P0 STS [R11], RZ ;  /* 0x000000ff0b008388 */ /* 0x000be20000000800 */
[----:B------:R-:W-:Y:S01]  /*0700*/  NOP ;  /* 0x0000000000007918 */ /* 0x000fe20000000000 */
[----:B------:R-:W-:Y:S05]  /*0710*/  @P2 BRA `(.L_x_15) ;  /* 0x0000000000182947 */ /* 0x000fea0003800000 */
[----:B-1234-:R-:W1:Y:S01]  /*0720*/  LDS R4, [UR36+0x8] ;  /* 0x00000824ff047984 */ /* 0x01ee620008000800 */
[----:B------:R-:W2:Y:S01]  /*0730*/  LDC.64 R6, c[0x0][0x218] ;  /* 0x00008600ff067b82 */ /* 0x000ea20000000a00 */
[----:B------:R-:W-:Y:S02]  /*0740*/  IMAD.MOV.U32 R5, RZ, RZ, 0x70 ;  /* 0x00000070ff057424 */ /* 0x000fe400078e00ff */
[----:B--2---:R2:W-:Y:S03]  /*0750*/  STS.64 [UR36], R6 ;  /* 0x00000006ff007988 */ /* 0x0045e60008000a24 */
[----:B-1----:R-:W-:-:S05]  /*0760*/  LOP3.LUT R4, R4, 0x10, R5, 0xd8, !PT ;  /* 0x0000001004047812 */ /* 0x002fca00078ed805 */
[----:B------:R2:W-:Y:S02]  /*0770*/  STS [UR36+0x8], R4 ;  /* 0x00000804ff007988 */ /* 0x0005e40008000824 */
.L_x_15:
[----:B----4-:R-:W-:Y:S05]  /*0780*/  BSYNC B1 ;  /* 0x0000000000017941 */ /* 0x010fea0003800000 */
.L_x_14:
[----:B------:R-:W-:Y:S04]  /*0790*/  BSSY B2, `(.L_x_16) ;  /* 0x000000f000027945 */ /* 0x000fe80003800000 */
[----:B------:R-:W-:Y:S04]  /*07a0*/  BSSY B1, `(.L_x_17) ;  /* 0x000000c000017945 */ /* 0x000fe80003800000 */
[----:B------:R-:W-:Y:S05]  /*07b0*/  @P2 BRA `(.L_x_18) ;  /* 0x0000000000282947 */ /* 0x000fea0003800000 */
[----:B-123--:R-:W1:Y:S01]  /*07c0*/  LDS R4, [UR36+0x34] ;  /* 0x00003424ff047984 */ /* 0x00ee620008000800 */
[----:B------:R-:W-:Y:S01]  /*07d0*/  IMAD.MOV.U32 R5, RZ, RZ, 0x3f000000 ;  /* 0x3f000000ff057424 */ /* 0x000fe200078e00ff */
[----:B------:R-:W-:Y:S05]  /*07e0*/  @P2 BREAK B1 ;  /* 0x0000000000012942 */ /* 0x000fea0003800000 */
[----:B-1----:R-:W-:-:S05]  /*07f0*/  LOP3.LUT R4, R4, 0xff000000, R5, 0xb8, !PT ;  /* 0xff00000004047812 */ /* 0x002fca00078eb805 */
[----:B------:R1:W-:Y:S01]  /*0800*/  STS [UR36+0x34], R4 ;  /* 0x00003404ff007988 */ /* 0x0003e20008000824 */
[----:B------:R-:W-:Y:S05]  /*0810*/  @P2 BRA `(.L_x_19) ;  /* 0x0000000000182947 */ /* 0x000fea0003800000 */
[----:B------:R-:W2:Y:S01]  /*0820*/  LDS R5, [UR36+0x38] ;  /* 0x00003824ff057984 */ /* 0x000ea20008000800 */
[----:B-1----:R-:W-:-:S05]  /*0830*/  IMAD.MOV.U32 R4, RZ, RZ, 0x3f ;  /* 0x0000003fff047424 */ /* 0x002fca00078e00ff */
[----:B--2---:R-:W-:-:S05]  /*0840*/  LOP3.LUT R4, R5, 0xff, R4, 0xb8, !PT ;  /* 0x000000ff05047812 */ /* 0x004fca00078eb804 */
[----:B------:R4:W-:Y:S02]  /*0850*/  STS [UR36+0x38], R4 ;  /* 0x00003804ff007988 */ /* 0x0009e40008000824 */
.L_x_18:
[----:B------:R-:W-:Y:S05]  /*0860*/  BSYNC B1 ;  /* 0x0000000000017941 */ /* 0x000fea0003800000 */
.L_x_17:
[----:B------:R1:W-:Y:S02]  /*0870*/  @!P2 STS [UR36+0x20], R8 ;  /* 0x00002008ff00a988 */ /* 0x0003e40008000824 */
.L_x_19:
[----:B------:R-:W-:Y:S05]  /*0880*/  BSYNC B2 ;  /* 0x0000000000027941 */ /* 0x000fea0003800000 */
.L_x_16:
[----:B------:R-:W-:Y:S05]  /*0890*/  WARPSYNC.ALL ;  /* 0x0000000000007948 */ /* 0x000fea0003800000 */
[----:B--2---:R-:W2:Y:S01]  /*08a0*/  LDC R6, c[0x0][0x22c] ;  /* 0x00008b00ff067b82 */ /* 0x004ea20000000800 */
[----:B------:R-:W-:Y:S01]  /*08b0*/  BSSY B2, `(.L_x_20) ;  /* 0x0000010000027945 */ /* 0x000fe20003800000 */
[----:B--2---:R-:W-:-:S05]  /*08c0*/  VIADD R6, R6, 0xffffffff ;  /* 0xffffffff06067836 */ /* 0x004fca0000000000 */
[----:B------:R2:W-:Y:S01]  /*08d0*/  @!P2 STS [UR36+0x24], R6 ;  /* 0x00002406ff00a988 */ /* 0x0005e20008000824 */
[----:B------:R-:W-:Y:S05]  /*08e0*/  @P2 BRA `(.L_x_21) ;  /* 0x0000000000302947 */ /* 0x000fea0003800000 */
[----:B------:R-:W2:Y:S01]  /*08f0*/  LDS R5, [UR36+0x34] ;  /* 0x00003424ff057984 */ /* 0x000ea20008000800 */
[----:B------:R-:W2:Y:S03]  /*0900*/  LDC.64 R12, c[0x0][0x240] ;  /* 0x00009000ff0c7b82 */ /* 0x000ea60000000a00 */
[----:B-1-34-:R-:W1:Y:S01]  /*0910*/  LDS R4, [UR36+0x1c] ;  /* 0x00001c24ff047984 */ /* 0x01ae620008000800 */
[C---:B--2---:R-:W-:Y:S01]  /*0920*/  SHF.L.U64.HI R8, R12.reuse, 0x1, R13 ;  /* 0x000000010c087819 */ /* 0x044fe2000001020d */
[----:B------:R-:W-:-:S03]  /*0930*/  IMAD.SHL.U32 R7, R12, 0x2, RZ ;  /* 0x000000020c077824 */ /* 0x000fc600078e00ff */
[--C-:B------:R-:W-:Y:S02]  /*0940*/  SHF.R.U32.HI R9, RZ, 0x4, R8.reuse ;  /* 0x00000004ff097819 */ /* 0x100fe40000011608 */
[----:B------:R-:W-:-:S05]  /*0950*/  SHF.R.U64 R7, R7, 0x4, R8 ;  /* 0x0000000407077819 */ /* 0x000fca0000001208 */
[----:B------:R2:W-:Y:S01]  /*0960*/  STS [UR36+0xc], R7 ;  /* 0x00000c07ff007988 */ /* 0x0005e20008000824 */
[----:B------:R-:W-:Y:S02]  /*0970*/  LOP3.LUT R5, R5, 0x7, RZ, 0xb8, !PT ;  /* 0x0000000705057812 */ /* 0x000fe400078eb8ff */
[----:B-1----:R-:W-:-:S03]  /*0980*/  LOP3.LUT R4, R4, 0xf, R9, 0xb8, !PT ;  /* 0x0000000f04047812 */ /* 0x002fc600078eb809 */
[----:B------:R2:W-:Y:S04]  /*0990*/  STS [UR36+0x34], R5 ;  /* 0x00003405ff007988 */ /* 0x0005e80008000824 */
[----:B------:R2:W-:Y:S02]  /*09a0*/  STS [UR36+0x1c], R4 ;  /* 0x00001c04ff007988 */ /* 0x0005e40008000824 */
.L_x_21:
[----:B------:R-:W-:Y:S05]  /*09b0*/  BSYNC B2 ;  /* 0x0000000000027941 */ /* 0x000fea0003800000 */
.L_x_20:
[----:B------:R-:W-:Y:S04]  /*09c0*/  BSSY B3, `(.L_x_22) ;  /* 0x000001a000037945 */ /* 0x000fe80003800000 */
[----:B------:R-:W-:Y:S04]  /*09d0*/  BSSY B2, `(.L_x_23) ;  /* 0x0000015000027945 */ /* 0x000fe80003800000 */
[----:B------:R-:W-:Y:S05]  /*09e0*/  @P2 BRA `(.L_x_24) ;  /* 0x0000000000202947 */ /* 0x000fea0003800000 */
[----:B-1234-:R-:W1:Y:S02]  /*09f0*/  LDS R4, [UR36+0x34] ;  /* 0x00003424ff047984 */ /* 0x01ee640008000800 */
[----:B-1----:R-:W-:-:S05]  /*0a00*/  LOP3.LUT R4, R4, 0x38, RZ, 0xb8, !PT ;  /* 0x0000003804047812 */ /* 0x002fca00078eb8ff */
[----:B------:R1:W-:Y:S01]  /*0a10*/  STS [UR36+0x34], R4 ;  /* 0x00003404ff007988 */ /* 0x0003e20008000824 */
[----:B------:R-:W-:Y:S05]  /*0a20*/  @P2 BRA `(.L_x_25) ;  /* 0x0000000000202947 */ /* 0x000fea0003800000 */
[----:B-1----:R-:W1:Y:S01]  /*0a30*/  LDS R4, [UR36+0x8] ;  /* 0x00000824ff047984 */ /* 0x002e620008000800 */
[----:B------:R-:W-:-:S05]  /*0a40*/  IMAD.MOV.U32 R5, RZ, RZ, 0x780 ;  /* 0x00000780ff057424 */ /* 0x000fca00078e00ff */
[----:B-1----:R-:W-:-:S05]  /*0a50*/  LOP3.LUT R4, R4, 0x300, R5, 0xd8, !PT ;  /* 0x0000030004047812 */ /* 0x002fca00078ed805 */
[----:B------:R1:W-:Y:S02]  /*0a60*/  STS [UR36+0x8], R4 ;  /* 0x00000804ff007988 */ /* 0x0003e40008000824 */
.L_x_24:
[----:B------:R-:W-:Y:S05]  /*0a70*/  @P2 BRA `(.L_x_26) ;  /* 0x0000000000282947 */ /* 0x000fea0003800000 */
[----:B-1234-:R-:W1:Y:S02]  /*0a80*/  LDS R4, [UR36+0x8] ;  /* 0x00000824ff047984 */ /* 0x01ee640008000800 */
[----:B-1----:R-:W-:-:S05]  /*0a90*/  LOP3.LUT R4, R4, 0x1800, RZ, 0xb8, !PT ;  /* 0x0000180004047812 */ /* 0x002fca00078eb8ff */
[----:B------:R2:W-:Y:S02]  /*0aa0*/  STS [UR36+0x8], R4 ;  /* 0x00000804ff007988 */ /* 0x0005e40008000824 */
.L_x_25:
[----:B------:R-:W-:Y:S05]  /*0ab0*/  @P2 BREAK B2 ;  /* 0x0000000000022942 */ /* 0x000fea0003800000 */
[----:B------:R-:W-:Y:S05]  /*0ac0*/  @P2 BRA `(.L_x_27) ;  /* 0x0000000000242947 */ /* 0x000fea0003800000 */
[----:B-12---:R-:W1:Y:S01]  /*0ad0*/  LDS R4, [UR36+0x8] ;  /* 0x00000824ff047984 */ /* 0x006e620008000800 */
[----:B------:R-:W-:-:S05]  /*0ae0*/  IMAD.MOV.U32 R5, RZ, RZ, 0x6000 ;  /* 0x00006000ff057424 */ /* 0x000fca00078e00ff */
[----:B-1----:R-:W-:-:S04]  /*0af0*/  LOP3.LUT R4, R4, 0x6000, R5, 0xd8, !PT ;  /* 0x0000600004047812 */ /* 0x002fc800078ed805 */
[----:B------:R-:W-:-:S05]  /*0b00*/  LOP3.LUT R4, R4, 0x400000, RZ, 0xb8, !PT ;  /* 0x0040000004047812 */ /* 0x000fca00078eb8ff */
[----:B------:R1:W-:Y:S02]  /*0b10*/  STS [UR36+0x8], R4 ;  /* 0x00000804ff007988 */ /* 0x0003e40008000824 */
.L_x_26:
[----:B------:R-:W-:Y:S05]  /*0b20*/  BSYNC B2 ;  /* 0x0000000000027941 */ /* 0x000fea0003800000 */
.L_x_23:
[----:B-1234-:R-:W1:Y:S02]  /*0b30*/  @!P2 LDS R4, [UR36+0x8] ;  /* 0x00000824ff04a984 */ /* 0x01ee640008000800 */
[----:B-1----:R-:W-:-:S05]  /*0b40*/  @!P2 LOP3.LUT R4, R4, 0x8000, RZ, 0xb8, !PT ;  /* 0x000080000404a812 */ /* 0x002fca00078eb8ff */
[----:B------:R3:W-:Y:S02]  /*0b50*/  @!P2 STS [UR36+0x8], R4 ;  /* 0x00000804ff00a988 */ /* 0x0007e40008000824 */
.L_x_27:
[----:B------:R-:W-:Y:S05]  /*0b60*/  BSYNC B3 ;  /* 0x0000000000037941 */ /* 0x000fea0003800000 */
.L_x_22:
[----:B------:R-:W-:Y:S05]  /*0b70*/  WARPSYNC.ALL ;  /* 0x0000000000007948 */ /* 0x000fea0003800000 */
[----:B------:R-:W-:-:S04]  /*0b80*/  UIADD3 UR7, UR8, 0x80, URZ ;  /* 0x0000008008077890 */ /* 0x000fc8000fffe03f */
[----:B------:R-:W-:-:S04]  /*0b90*/  UIADD3 UR6, UP0, UR7, UR38, URZ ;  /* 0x0000002607067290 */ /* 0x000fc8000ff1e03f */
[----:B------:R-:W-:Y:S01]  /*0ba0*/  ULEA.HI.X.SX32 UR7, UR7, UR39, 0x1, UP0 ;  /* 0x0000002707077291 */ /* 0x000fe200080f0e3f */
[----:B------:R-:W-:Y:S11]  /*0bb0*/  @P0 BRA `(.L_x_28) ;  /* 0x0000000000280947 */ /* 0x000ff60003800000 */
[----:B-123--:R-:W1:Y:S01]  /*0bc0*/  S2R R4, SR_LANEID ;  /* 0x0000000000047919 */ /* 0x00ee620000000000 */
[----:B------:R-:W-:Y:S05]  /*0bd0*/  WARPSYNC.ALL ;  /* 0x0000000000007948 */ /* 0x000fea0003800000 */
[----:B-1----:R-:W-:-:S05]  /*0be0*/  IMAD.SHL.U32 R8, R4, 0x4, RZ ;  /* 0x0000000404087824 */ /* 0x002fca00078e00ff */
[----:B------:R-:W1:Y:S01]  /*0bf0*/  LDS R7, [R8+UR36] ;  /* 0x0000002408077984 */ /* 0x000e620008000800 */
[----:B------:R-:W-:-:S05]  /*0c00*/  IADD3 R4, P1, R8, UR6, RZ ;  /* 0x0000000608047c10 */ /* 0x000fca000ff3e0ff */
[----:B------:R-:W-:-:S05]  /*0c10*/  IMAD.X R5, RZ, RZ, UR7, P1 ;  /* 0x00000007ff057e24 */ /* 0x000fca00088e06ff */
[----:B-1----:R4:W2:Y:S01]  /*0c20*/  ATOMG.E.EXCH.STRONG.GPU PT, RZ, [R4], R7 ;  /* 0x0000000704ff73a8 */ /* 0x0028a200041ee100 */
[----:B------:R-:W-:-:S04]  /*0c30*/  DEPBAR {5,4,3,2,1,0} ;  /* 0x0000003f0000791a */ /* 0x000fc80000000000 */
[----:B------:R4:W-:Y:S01]  /*0c40*/  UTMACCTL.IV [UR6] ;  /* 0x00000000060079b9 */ /* 0x0009e20008000000 */
[----:B------:R-:W-:Y:S01]  /*0c50*/  NOP ;  /* 0x0000000000007918 */ /* 0x000fe20000000000 */
.L_x_28:
[----:B------:R-:W-:Y:S05]  /*0c60*/  @P0 BRA `(.L_x_29) ;  /* 0x00000000000c0947 */ /* 0x000fea0003800000 */
[----:B------:R0:W-:Y:S01]  /*0c70*/  UTMACMDFLUSH ;  /* 0x00000000000079b7 */ /* 0x0001e20000000000 */
[----:B------:R-:W-:Y:S05]  /*0c80*/  @P0 BRA `(.L_x_29) ;  /* 0x0000000000040947 */ /* 0x000fea0003800000 */
[----:B------:R-:W-:-:S04]  /*0c90*/  DEPBAR.LE SB0, 0x0 ;  /* 0x000080000000791a */ /* 0x000fc80000000000 */
.L_x_29:
[----:B------:R-:W-:Y:S05]  /*0ca0*/  WARPSYNC.ALL ;  /* 0x0000000000007948 */ /* 0x000fea0003800000 */
[----:B--2---:R-:W-:Y:S06]  /*0cb0*/  BAR.SYNC.DEFER_BLOCKING 0x0 ;  /* 0x0000000000007b1d */ /* 0x004fec0000010000 */
[----:B------:R-:W-:Y:S02]  /*0cc0*/  BSSY B3, `(.L_x_30) ;  /* 0x000000b000037945 */ /* 0x000fe40003800000 */
[----:B------:R-:W-:Y:S06]  /*0cd0*/  BAR.SYNC.DEFER_BLOCKING 0x0 ;  /* 0x0000000000007b1d */ /* 0x000fec0000010000 */
[----:B------:R2:W-:Y:S01]  /*0ce0*/  @!P0 STS [R11], RZ ;  /* 0x000000ff0b008388 */ /* 0x0005e20000000800 */
[----:B------:R-:W-:Y:S01]  /*0cf0*/  NOP ;  /* 0x0000000000007918 */ /* 0x000fe20000000000 */
[----:B------:R-:W-:Y:S05]  /*0d00*/  @P2 BRA `(.L_x_31) ;  /* 0x0000000000182947 */ /* 0x000fea0003800000 */
[----:B-1-34-:R-:W1:Y:S01]  /*0d10*/  LDS R4, [UR36+0x8] ;  /* 0x00000824ff047984 */ /* 0x01ae620008000800 */
[----:B------:R-:W3:Y:S01]  /*0d20*/  LDC.64 R8, c[0x0][0x220] ;  /* 0x00008800ff087b82 */ /* 0x000ee20000000a00 */
[----:B------:R-:W-:Y:S02]  /*0d30*/  IMAD.MOV.U32 R5, RZ, RZ, 0x70 ;  /* 0x00000070ff057424 */ /* 0x000fe400078e00ff */
[----:B---3--:R3:W-:Y:S03]  /*0d40*/  STS.64 [UR36], R8 ;  /* 0x00000008ff007988 */ /* 0x0087e60008000a24 */
[----:B-1----:R-:W-:-:S05]  /*0d50*/  LOP3.LUT R4, R4, 0x10, R5, 0xd8, !PT ;  /* 0x0000001004047812 */ /* 0x002fca00078ed805 */
[----:B------:R3:W-:Y:S02]  /*0d60*/  STS [UR36+0x8], R4 ;  /* 0x00000804ff007988 */ /* 0x0007e40008000824 */
.L_x_31:
[----:B----4-:R-:W-:Y:S05]  /*0d70*/  BSYNC B3 ;  /* 0x0000000000037941 */ /* 0x010fea0003800000 */
.L_x_30:
[----:B------:R-:W-:Y:S04]  /*0d80*/  BSSY B4, `(.L_x_32) ;  /* 0x0000011000047945 */ /* 0x000fe80003800000 */
[----:B------:R-:W-:Y:S04]  /*0d90*/  BSSY B3, `(.L_x_33) ;  /* 0x000000e000037945 */ /* 0x000fe80003800000 */
[----:B------:R-:W-:Y:S05]  /*0da0*/  @P2 BRA `(.L_x_34) ;  /* 0x0000000000242947 */ /* 0x000fea0003800000 */
[----:B-1-3--:R-:W1:Y:S01]  /*0db0*/  LDS R4, [UR36+0x34] ;  /* 0x00003424ff047984 */ /* 0x00ae620008000800 */
[----:B------:R-:W-:-:S05]  /*0dc0*/  IMAD.MOV.U32 R5, RZ, RZ, 0x3f000000 ;  /* 0x3f000000ff057424 */ /* 0x000fca00078e00ff */
[----:B-1----:R-:W-:-:S05]  /*0dd0*/  LOP3.LUT R4, R4, 0xff000000, R5, 0xb8, !PT ;  /* 0xff00000004047812 */ /* 0x002fca00078eb805 */
[----:B------:R1:W-:Y:S01]  /*0de0*/  STS [UR36+0x34], R4 ;  /* 0x00003404ff007988 */ /* 0x0003e20008000824 */
[----:B------:R-:W-:Y:S05]  /*0df0*/  @P2 BRA `(.L_x_35) ;  /* 0x00000000001c2947 */ /* 0x000fea0003800000 */
[----:B-1----:R-:W1:Y:S01]  /*0e00*/  LDS R4, [UR36+0x38] ;  /* 0x00003824ff047984 */ /* 0x002e620008000800 */
[----:B------:R-:W-:-:S05]  /*0e10*/  IMAD.MOV.U32 R5, RZ, RZ, 0xff ;  /* 0x000000ffff057424 */ /* 0x000fca00078e00ff */
[----:B-1----:R-:W-:-:S05]  /*0e20*/  LOP3.LUT R4, R4, 0xff, R5, 0xb8, !PT ;  /* 0x000000ff04047812 */ /* 0x002fca00078eb805 */
[----:B------:R4:W-:Y:S02]  /*0e30*/  STS [UR36+0x38], R4 ;  /* 0x00003804ff007988 */ /* 0x0009e40008000824 */
.L_x_34:
[----:B------:R-:W-:Y:S05]  /*0e40*/  @P2 BREAK B3 ;  /* 0x0000000000032942 */ /* 0x000fea0003800000 */
[----:B------:R-:W-:Y:S05]  /*0e50*/  @P2 BRA `(.L_x_36) ;  /* 0x00000000000c2947 */ /* 0x000fea0003800000 */
[----:B------:R1:W-:Y:S02]  /*0e60*/  STS [UR36+0x20], R6 ;  /* 0x00002006ff007988 */ /* 0x0003e40008000824 */
.L_x_35:
[----:B------:R-:W-:Y:S05]  /*0e70*/  BSYNC B3 ;  /* 0x0000000000037941 */ /* 0x000fea0003800000 */
.L_x_33:
[----:B------:R1:W-:Y:S02]  /*0e80*/  @!P2 STS [UR36+0x24], R3 ;  /* 0x00002403ff00a988 */ /* 0x0003e40008000824 */
.L_x_36:
[----:B------:R-:W-:Y:S05]  /*0e90*/  BSYNC B4 ;  /* 0x0000000000047941 */ /* 0x000fea0003800000 */
.L_x_32:
[----:B------:R-:W-:Y:S05]  /*0ea0*/  WARPSYNC.ALL ;  /* 0x0000000000007948 */ /* 0x000fea0003800000 */
[----:B------:R-:W-:Y:S04]  /*0eb0*/  BSSY B4, `(.L_x_37) ;  /* 0x000000e000047945 */ /* 0x000fe80003800000 */
[----:B------:R-:W-:Y:S05]  /*0ec0*/  @P2 BRA `(.L_x_38) ;  /* 0x0000000000302947 */ /* 0x000fea0003800000 */
[----:B-1-34-:R-:W1:Y:S01]  /*0ed0*/  LDS R4, [UR36+0x34] ;  /* 0x00003424ff047984 */ /* 0x01ae620008000800 */
[----:B------:R-:W3:Y:S03]  /*0ee0*/  LDC.64 R8, c[0x0][0x248] ;  /* 0x00009200ff087b82 */ /* 0x000ee60000000a00 */
[----:B------:R-:W4:Y:S01]  /*0ef0*/  LDS R3, [UR36+0x1c] ;  /* 0x00001c24ff037984 */ /* 0x000f220008000800 */
[C---:B---3--:R-:W-:Y:S01]  /*0f00*/  SHF.L.U64.HI R6, R8.reuse, 0x1, R9 ;  /* 0x0000000108067819 */ /* 0x048fe20000010209 */
[----:B------:R-:W-:-:S03]  /*0f10*/  IMAD.SHL.U32 R5, R8, 0x2, RZ ;  /* 0x0000000208057824 */ /* 0x000fc600078e00ff */
[--C-:B------:R-:W-:Y:S02]  /*0f20*/  SHF.R.U32.HI R8, RZ, 0x4, R6.reuse ;  /* 0x00000004ff087819 */ /* 0x100fe40000011606 */
[----:B------:R-:W-:-:S05]  /*0f30*/  SHF.R.U64 R5, R5, 0x4, R6 ;  /* 0x0000000405057819 */ /* 0x000fca0000001206 */
[----:B------:R3:W-:Y:S01]  /*0f40*/  STS [UR36+0xc], R5 ;  /* 0x00000c05ff007988 */ /* 0x0007e20008000824 */
[----:B-1----:R-:W-:Y:S02]  /*0f50*/  LOP3.LUT R4, R4, 0x7, RZ, 0xb8, !PT ;  /* 0x0000000704047812 */ /* 0x002fe400078eb8ff */
[----:B----4-:R-:W-:-:S03]  /*0f60*/  LOP3.LUT R3, R3, 0xf, R8, 0xb8, !PT ;  /* 0x0000000f03037812 */ /* 0x010fc600078eb808 */
[----:B------:R3:W-:Y:S04]  /*0f70*/  STS [UR36+0x34], R4 ;  /* 0x00003404ff007988 */ /* 0x0007e80008000824 */
[----:B------:R3:W-:Y:S02]  /*0f80*/  STS [UR36+0x1c], R3 ;  /* 0x00001c03ff007988 */ /* 0x0007e40008000824 */
.L_x_38:
[----:B------:R-:W-:Y:S05]  /*0f90*/  BSYNC B4 ;  /* 0x0000000000047941 */ /* 0x000fea0003800000 */
.L_x_37:
[----:B------:R-:W-:Y:S04]  /*0fa0*/  BSSY B4, `(.L_x_39) ;  /* 0x000001a000047945 */ /* 0x000fe80003800000 */
[----:B------:R-:W-:Y:S04]  /*0fb0*/  BSSY B5, `(.L_x_40) ;  /* 0x0000015000057945 */ /* 0x000fe80003800000 */
[----:B------:R-:W-:Y:S05]  /*0fc0*/  @P2 BRA `(.L_x_41) ;  /* 0x0000000000202947 */ /* 0x000fea0003800000 */
[----:B-1-3--:R-:W1:Y:S02]  /*0fd0*/  LDS R3, [UR36+0x34] ;  /* 0x00003424ff037984 */ /* 0x00ae640008000800 */
[----:B-1----:R-:W-:-:S05]  /*0fe0*/  LOP3.LUT R3, R3, 0x38, RZ, 0xb8, !PT ;  /* 0x0000003803037812 */ /* 0x002fca00078eb8ff */
[----:B------:R1:W-:Y:S01]  /*0ff0*/  STS [UR36+0x34], R3 ;  /* 0x00003403ff007988 */ /* 0x0003e20008000824 */
[----:B------:R-:W-:Y:S05]  /*1000*/  @P2 BRA `(.L_x_42) ;  /* 0x0000000000202947 */ /* 0x000fea0003800000 */
[----:B-1----:R-:W1:Y:S01]  /*1010*/  LDS R3, [UR36+0x8] ;  /* 0x00000824ff037984 */ /* 0x002e620008000800 */
[----:B----4-:R-:W-:-:S05]  /*1020*/  IMAD.MOV.U32 R4, RZ, RZ, 0x780 ;  /* 0x00000780ff047424 */ /* 0x010fca00078e00ff */
[----:B-1----:R-:W-:-:S05]  /*1030*/  LOP3.LUT R3, R3, 0x300, R4, 0xd8, !PT ;  /* 0x0000030003037812 */ /* 0x002fca00078ed804 */
[----:B------:R1:W-:Y:S02]  /*1040*/  STS [UR36+0x8], R3 ;  /* 0x00000803ff007988 */ /* 0x0003e40008000824 */
.L_x_41:
[----:B------:R-:W-:Y:S05]  /*1050*/  @P2 BRA `(.L_x_43) ;  /* 0x0000000000282947 */ /* 0x000fea0003800000 */
[----:B-1-3--:R-:W1:Y:S02]  /*1060*/  LDS R3, [UR36+0x8] ;  /* 0x00000824ff037984 */ /* 0x00ae640008000800 */
[----:B-1----:R-:W-:-:S05]  /*1070*/  LOP3.LUT R3, R3, 0x1800, RZ, 0xb8, !PT ;  /* 0x0000180003037812 */ /* 0x002fca00078eb8ff */
[----:B------:R3:W-:Y:S02]  /*1080*/  STS [UR36+0x8], R3 ;  /* 0x00000803ff007988 */ /* 0x0007e40008000824 */
.L_x_42:
[----:B------:R-:W-:Y:S05]  /*1090*/  @P2 BREAK B5 ;  /* 0x0000000000052942 */ /* 0x000fea0003800000 */
[----:B------:R-:W-:Y:S05]  /*10a0*/  @P2 BRA `(.L_x_44) ;  /* 0x0000000000242947 */ /* 0x000fea0003800000 */
[----:B-1-3--:R-:W1:Y:S01]  /*10b0*/  LDS R3, [UR36+0x8] ;  /* 0x00000824ff037984 */ /* 0x00ae620008000800 */
[----:B----4-:R-:W-:-:S05]  /*10c0*/  IMAD.MOV.U32 R4, RZ, RZ, 0x6000 ;  /* 0x00006000ff047424 */ /* 0x010fca00078e00ff */
[----:B-1----:R-:W-:-:S04]  /*10d0*/  LOP3.LUT R3, R3, 0x6000, R4, 0xd8, !PT ;  /* 0x0000600003037812 */ /* 0x002fc800078ed804 */
[----:B------:R-:W-:-:S05]  /*10e0*/  LOP3.LUT R3, R3, 0x400000, RZ, 0xb8, !PT ;  /* 0x0040000003037812 */ /* 0x000fca00078eb8ff */
[----:B------:R1:W-:Y:S02]  /*10f0*/  STS [UR36+0x8], R3 ;  /* 0x00000803ff007988 */ /* 0x0003e40008000824 */
.L_x_43:
[----:B------:R-:W-:Y:S05]  /*1100*/  BSYNC B5 ;  /* 0x0000000000057941 */ /* 0x000fea0003800000 */
.L_x_40:
[----:B-1-3--:R-:W1:Y:S02]  /*1110*/  @!P2 LDS R3, [UR36+0x8] ;  /* 0x00000824ff03a984 */ /* 0x00ae640008000800 */
[----:B-1----:R-:W-:-:S05]  /*1120*/  @!P2 LOP3.LUT R3, R3, 0x8000, RZ, 0xb8, !PT ;  /* 0x000080000303a812 */ /* 0x002fca00078eb8ff */
[----:B------:R1:W-:Y:S02]  /*1130*/  @!P2 STS [UR36+0x8], R3 ;  /* 0x00000803ff00a988 */ /* 0x0003e40008000824 */
.L_x_44:
[----:B------:R-:W-:Y:S05]  /*1140*/  BSYNC B4 ;  /* 0x0000000000047941 */ /* 0x000fea0003800000 */
.L_x_39:
[----:B------:R-:W-:Y:S05]  /*1150*/  WARPSYNC.ALL ;  /* 0x0000000000007948 */ /* 0x000fea0003800000 */
[----:B------:R-:W-:Y:S01]  /*1160*/  UIADD3 UR8, UR8, 0x100, URZ ;  /* 0x0000010008087890 */ /* 0x000fe2000fffe03f */
[----:B------:R-:W-:Y:S02]  /*1170*/  ISETP.GE.AND P1, PT, R10, 0x1, PT ;  /* 0x000000010a00780c */ /* 0x000fe40003f26270 */
[----:B------:R-:W-:Y:S02]  /*1180*/  CS2R R56, SRZ ;  /* 0x0000000000387805 */ /* 0x000fe4000001ff00 */
[----:B------:R-:W-:Y:S01]  /*1190*/  CS2R R58, SRZ ;  /* 0x00000000003a7805 */ /* 0x000fe2000001ff00 */
[----:B------:R-:W-:Y:S01]  /*11a0*/  UIADD3 UR52, UP0, UR8, UR38, URZ ;  /* 0x0000002608347290 */ /* 0x000fe2000ff1e03f */
[----:B------:R-:W-:-:S02]  /*11b0*/  CS2R R60, SRZ ;  /* 0x00000000003c7805 */ /* 0x000fc4000001ff00 */
[----:B------:R-:W-:Y:S02]  /*11c0*/  CS2R R62, SRZ ;  /* 0x00000000003e7805 */ /* 0x000fe4000001ff00 */
[----:B------:R-:W-:Y:S01]  /*11d0*/  CS2R R64, SRZ ;  /* 0x0000000000407805 */ /* 0x000fe2000001ff00 */
[----:B------:R-:W-:Y:S01]  /*11e0*/  ULEA.HI.X.SX32 UR39, UR8, UR39, 0x1, UP0 ;  /* 0x0000002708277291 */ /* 0x000fe200080f0e3f */
[----:B------:R-:W-:Y:S02]  /*11f0*/  CS2R R66, SRZ ;  /* 0x0000000000427805 */ /* 0x000fe4000001ff00 */
[----:B------:R-:W-:Y:S02]  /*1200*/  CS2R R68, SRZ ;  /* 0x0000000000447805 */ /* 0x000fe4000001ff00 */
[----:B------:R-:W-:Y:S02]  /*1210*/  CS2R R70, SRZ ;  /* 0x0000000000467805 */ /* 0x000fe4000001ff00 */
[----:B------:R-:W-:-:S02]  /*1220*/  CS2R R72, SRZ ;  /* 0x0000000000487805 */ /* 0x000fc4000001ff00 */
[----:B------:R-:W-:Y:S02]  /*1230*/  CS2R R74, SRZ ;  /* 0x00000000004a7805 */ /* 0x000fe4000001ff00 */
[----:B------:R-:W-:Y:S02]  /*1240*/  CS2R R76, SRZ ;  /* 0x00000000004c7805 */ /* 0x000fe4000001ff00 */
        /* <DEDUP_REMOVED lines=9> */
[----:B------:R-:W-:Y:S01]  /*12e0*/  CS2R R32, SRZ ;  /* 0x0000000000207805 */ /* 0x000fe2000001ff00 */
[----:B------:R-:W-:Y:S01]  /*12f0*/  IMAD.MOV.U32 R34, RZ, RZ, RZ ;  /* 0x000000ffff227224 */ /* 0x000fe200078e00ff */
[----:B------:R-:W-:Y:S06]  /*1300*/  @P0 BRA `(.L_x_45) ;  /* 0x00000000002c0947 */ /* 0x000fec0003800000 */
[----:B-1-3--:R-:W1:Y:S01]  /*1310*/  S2R R3, SR_LANEID ;  /* 0x0000000000037919 */ /* 0x00ae620000000000 */
[----:B------:R-:W-:Y:S05]  /*1320*/  WARPSYNC.ALL ;  /* 0x0000000000007948 */ /* 0x000fea0003800000 */
[----:B-1----:R-:W-:-:S05]  /*1330*/  IMAD.SHL.U32 R6, R3, 0x4, RZ ;  /* 0x0000000403067824 */ /* 0x002fca00078e00ff */
[----:B------:R-:W1:Y:S01]  /*1340*/  LDS R3, [R6+UR36] ;  /* 0x0000002406037984 */ /* 0x000e620008000800 */
[----:B----4-:R-:W-:Y:S01]  /*1350*/  IADD3 R4, P3, R6, UR52, RZ ;  /* 0x0000003406047c10 */ /* 0x010fe2000ff7e0ff */
[----:B------:R-:W-:-:S04]  /*1360*/  UMOV UR38, UR52 ;  /* 0x0000003400267c82 */ /* 0x000fc80008000000 */
[----:B------:R-:W-:-:S05]  /*1370*/  IMAD.X R5, RZ, RZ, UR39, P3 ;  /* 0x00000027ff057e24 */ /* 0x000fca00098e06ff */
[----:B-1----:R1:W3:Y:S01]  /*1380*/  ATOMG.E.EXCH.STRONG.GPU PT, RZ, [R4], R3 ;  /* 0x0000000304ff73a8 */ /* 0x0022e200041ee100 */
[----:B------:R-:W-:-:S04]  /*1390*/  DEPBAR {5,4,3,2,1,0} ;  /* 0x0000003f0000791a */ /* 0x000fc80000000000 */
[----:B------:R1:W-:Y:S01]  /*13a0*/  UTMACCTL.IV [UR38] ;  /* 0x00000000260079b9 */ /* 0x0003e20008000000 */
[----:B------:R-:W-:Y:S01]  /*13b0*/  NOP ;  /* 0x0000000000007918 */ /* 0x000fe20000000000 */
.L_x_45:
[----:B------:R-:W-:Y:S05]  /*13c0*/  @P0 BRA `(.L_x_46) ;  /* 0x00000000000c0947 */ /* 0x000fea0003800000 */
[----:B------:R0:W-:Y:S01]  /*13d0*/  UTMACMDFLUSH ;  /* 0x00000000000079b7 */ /* 0x0001e20000000000 */
[----:B------:R-:W-:Y:S05]  /*13e0*/  @P0 BRA `(.L_x_46) ;  /* 0x0000000000040947 */ /* 0x000fea0003800000 */
[----:B------:R-:W-:-:S04]  /*13f0*/  DEPBAR.LE SB0, 0x0 ;  /* 0x000080000000791a */ /* 0x000fc80000000000 */
.L_x_46:
[----:B------:R-:W-:Y:S05]  /*1400*/  WARPSYNC.ALL ;  /* 0x0000000000007948 */ /* 0x000fea0003800000 */
[----:B---3--:R-:W-:Y:S01]  /*1410*/  BAR.SYNC.DEFER_BLOCKING 0x0 ;  /* 0x0000000000007b1d */ /* 0x008fe20000010000 */
[----:B------:R-:W-:Y:S01]  /*1420*/  IMAD.MOV.U32 R35, RZ, RZ, RZ ;  /* 0x000000ffff237224 */ /* 0x000fe200078e00ff */
[----:B------:R-:W-:Y:S02]  /*1430*/  CS2R R36, SRZ ;  /* 0x0000000000247805 */ /* 0x000fe4000001ff00 */
[----:B------:R-:W-:Y:S02]  /*1440*/  CS2R R38, SRZ ;  /* 0x0000000000267805 */ /* 0x000fe4000001ff00 */
[----:B------:R-:W-:-:S02]  /*1450*/  CS2R R40, SRZ ;  /* 0x0000000000287805 */ /* 0x000fc4000001ff00 */
[----:B------:R-:W-:Y:S01]  /*1460*/  CS2R R42, SRZ ;  /* 0x00000000002a7805 */ /* 0x000fe2000001ff00 */
[----:B------:R-:W-:Y:S01]  /*1470*/  VOTEU.ALL UP0, P2 ;  /* 0x00000000003f7886 */ /* 0x000fe20001000000 */
[----:B------:R-:W-:Y:S01]  /*1480*/  UMOV UR8, 0x1 ;  /* 0x0000000100087882 */ /* 0x000fe20000000000 */
[----:B------:R-:W-:Y:S01]  /*1490*/  VOTEU.ALL UP1, P2 ;  /* 0x00000000003f7886 */ /* 0x000fe20001020000 */
[----:B------:R-:W-:Y:S01]  /*14a0*/  VOTEU.ALL UP2, P2 ;  /* 0x00000000003f7886 */ /* 0x000fe20001040000 */
[----:B------:R-:W-:Y:S01]  /*14b0*/  VOTEU.ALL UP3, P2 ;  /* 0x00000000003f7886 */ /* 0x000fe20001060000 */
[----:B------:R-:W-:-:S04]  /*14c0*/  @!UP0 UIADD3 UR10, -UR8, 0x100000, URZ ;  /* 0x00100000080a8890 */ /* 0x000fc8000fffe13f */
[----:B------:R-:W-:Y:S02]  /*14d0*/  @!UP0 USHF.L.U32 UR11, UR10, 0xb, URZ ;  /* 0x0000000b0a0b8899 */ /* 0x000fe4000800063f */
[----:B------:R-:W-:Y:S01]  /*14e0*/  @!UP0 USHF.L.U32 UR10, UR10, 0x1, URZ ;  /* 0x000000010a0a8899 */ /* 0x000fe2000800063f */
[----:B------:R-:W-:Y:S01]  /*14f0*/  CS2R R44, SRZ ;  /* 0x00000000002c7805 */ /* 0x000fe2000001ff00 */
        /* <DEDUP_REMOVED lines=12> */
[----:B------:R-:W-:Y:S01]  /*15c0*/  VOTEU.ALL UP0, P2 ;  /* 0x00000000003f7886 */ /* 0x000fe20001000000 */
[----:B------:R-:W-:Y:S02]  /*15d0*/  CS2R R52, SRZ ;  /* 0x0000000000347805 */ /* 0x000fe4000001ff00 */
[----:B------:R-:W-:Y:S01]  /*15e0*/  CS2R R54, SRZ ;  /* 0x0000000000367805 */ /* 0x000fe2000001ff00 */
[----:B------:R-:W3:Y:S02]  /*15f0*/  FENCE.VIEW.ASYNC.S ;  /* 0x00000000000073c6 */ /* 0x000ee40000000000 */
[----:B---3--:R3:W4:Y:S02]  /*1600*/  @!UP0 SYNCS.EXCH.64 URZ, [UR36+0x50000], UR10 ;  /* 0x0500000a243f85b2 */ /* 0x0087240008000100 */
[----:B----4-:R-:W-:Y:S01]  /*1610*/  BAR.SYNC.DEFER_BLOCKING 0x0 ;  /* 0x0000000000007b1d */ /* 0x010fe20000010000 */
[----:B---3--:R-:W-:-:S05]  /*1620*/  USHF.L.U32 UR11, UR54, 0x8, URZ ;  /* 0x00000008360b7899 */ /* 0x008fca000800063f */
[----:B------:R-:W3:Y:S02]  /*1630*/  @!UP1 SYNCS.EXCH.64 URZ, [UR36+0x50008], UR12 ;  /* 0x0500080c243f95b2 */ /* 0x000ee40008000100 */
[----:B---3--:R-:W-:Y:S06]  /*1640*/  BAR.SYNC.DEFER_BLOCKING 0x0 ;  /* 0x0000000000007b1d */ /* 0x008fec0000010000 */
[----:B------:R3:W4:Y:S02]  /*1650*/  @!UP2 SYNCS.EXCH.64 URZ, [UR36+0x50010], UR14 ;  /* 0x0500100e243fa5b2 */ /* 0x0007240008000100 */
[----:B----4-:R-:W-:Y:S01]  /*1660*/  BAR.SYNC.DEFER_BLOCKING 0x0 ;  /* 0x0000000000007b1d */ /* 0x010fe20000010000 */
[----:B---3--:R-:W-:-:S05]  /*1670*/  USHF.L.U32 UR15, UR53, 0x6, URZ ;  /* 0x00000006350f7899 */ /* 0x008fca000800063f */
[----:B------:R3:W4:Y:S01]  /*1680*/  @!UP3 SYNCS.EXCH.64 URZ, [UR36+0x50018], UR8 ;  /* 0x05001808243fb5b2 */ /* 0x0007220008000100 */
[----:B------:R-:W-:Y:S06]  /*1690*/  @!P1 BRA `(.L_x_47) ;  /* 0x0000000800209947 */ /* 0x000fec0003800000 */
[----:B-1----:R-:W-:Y:S02]  /*16a0*/  SHF.R.U32.HI R3, RZ, 0x5, R0 ;  /* 0x00000005ff037819 */ /* 0x002fe40000011600 */
[----:B------:R-:W-:Y:S02]  /*16b0*/  CS2R R56, SRZ ;  /* 0x0000000000387805 */ /* 0x000fe4000001ff00 */
[----:B------:R-:W-:Y:S02]  /*16c0*/  CS2R R58, SRZ ;  /* 0x00000000003a7805 */ /* 0x000fe4000001ff00 */
[----:B------:R-:W-:Y:S02]  /*16d0*/  CS2R R60, SRZ ;  /* 0x00000000003c7805 */ /* 0x000fe4000001ff00 */
[----:B------:R-:W-:Y:S02]  /*16e0*/  R2UR UR56, R3 ;  /* 0x00000000033872ca */ /* 0x000fe400000e0000 */
        /* <DEDUP_REMOVED lines=28> */
[----:B------:R-:W-:Y:S01]  /*18b0*/  CS2R R54, SRZ ;  /* 0x0000000000367805 */ /* 0x000fe2000001ff00 */
[----:B------:R-:W-:Y:S01]  /*18c0*/  UMOV UR38, URZ ;  /* 0x0000003f00267c82 */ /* 0x000fe20008000000 */
[----:B------:R-:W-:-:S05]  /*18d0*/  UMOV UR37, URZ ;  /* 0x0000003f00257c82 */ /* 0x000fca0008000000 */
.L_x_49:
[----:B----4-:R-:W-:Y:S01]  /*18e0*/  BAR.SYNC.DEFER_BLOCKING 0x0 ;  /* 0x0000000000007b1d */ /* 0x010fe20000010000 */
[----:B------:R-:W-:Y:S01]  /*18f0*/  ULEA UR22, UR38, UR36, 0x3 ;  /* 0x0000002426167291 */ /* 0x000fe2000f8e183f */
[----:B------:R-:W-:Y:S01]  /*1900*/  @!P2 IMAD.MOV.U32 R3, RZ, RZ, 0x14000 ;  /* 0x00014000ff03a424 */ /* 0x000fe200078e00ff */
[----:B------:R-:W-:Y:S01]  /*1910*/  ELECT P0, URZ, PT ;  /* 0x00000000003f782f */ /* 0x000fe20003800000 */
[----:B---3--:R-:W-:-:S03]  /*1920*/  ULEA UR8, UR38, UR36, 0xe ;  /* 0x0000002426087291 */ /* 0x008fc6000f8e703f */
[----:B------:R-:W-:Y:S01]  /*1930*/  ISETP.LT.U32.AND P0, PT, R2, 0x40, P0 ;  /* 0x000000400200780c */ /* 0x000fe20000701070 */
[----:B------:R-:W-:Y:S02]  /*1940*/  ULEA UR20, UR38, UR36, 0x10 ;  /* 0x0000002426147291 */ /* 0x000fe4000f8e803f */
[----:B------:R-:W-:Y:S02]  /*1950*/  ULOP3.LUT UR12, UR56, 0x1, URZ, 0xc0, !UPT ;  /* 0x00000001380c7892 */ /* 0x000fe4000f8ec03f */
[----:B------:R-:W-:Y:S02]  /*1960*/  UIADD3 UR21, UR8, 0x40000, URZ ;  /* 0x0004000008157890 */ /* 0x000fe4000fffe03f */
[----:B------:R-:W-:Y:S02]  /*1970*/  ULEA UR8, UR12, UR20, 0xf ;  /* 0x000000140c087291 */ /* 0x000fe4000f8e783f */
[----:B------:R-:W-:Y:S01]  /*1980*/  ULEA UR10, UR12, UR37, 0x6 ;  /* 0x000000250c0a7291 */ /* 0x000fe2000f8e303f */
[----:B------:R-:W-:-:S03]  /*1990*/  ELECT P1, URZ, PT ;  /* 0x00000000003f782f */ /* 0x000fc60003820000 */
[----:B------:R-:W-:Y:S01]  /*19a0*/  VOTEU.ANY UP0, P0 ;  /* 0x00000000003f7886 */ /* 0x000fe20000000100 */
[----:B------:R-:W-:Y:S01]  /*19b0*/  VOTEU.ANY UP2, P0 ;  /* 0x00000000003f7886 */ /* 0x000fe20000040100 */
[----:B------:R-:W-:Y:S01]  /*19c0*/  ISETP.LT.U32.AND P1, PT, R2, 0x40, P1 ;  /* 0x000000400200780c */ /* 0x000fe20000f21070 */
[----:B------:R-:W-:Y:S01]  /*19d0*/  ULEA UR12, UR12, UR21, 0xd ;  /* 0x000000150c0c7291 */ /* 0x000fe2000f8e683f */
[----:B------:R1:W-:Y:S01]  /*19e0*/  @!P2 SYNCS.ARRIVE.TRANS64 RZ, [UR22+0x50000], R3 ;  /* 0x05000003ffffa9a7 */ /* 0x0003e20008000016 */
[----:B------:R3:W-:Y:S06]  /*19f0*/  MEMBAR.ALL.CTA ;  /* 0x0000000000007992 */ /* 0x0007ec0000008000 */
[----:B---3--:R-:W3:Y:S01]  /*1a00*/  FENCE.VIEW.ASYNC.S ;  /* 0x00000000000073c6 */ /* 0x008ee20000000000 */
[----:B------:R-:W-:Y:S01]  /*1a10*/  @UP0 UIADD3 UR9, UR22, 0x50000, URZ ;  /* 0x0005000016090890 */ /* 0x000fe2000fffe03f */
[----:B------:R-:W-:Y:S01]  /*1a20*/  @UP0 UMOV UR16, UR4 ;  /* 0x0000000400100c82 */ /* 0x000fe20008000000 */
[----:B------:R-:W-:Y:S01]  /*1a30*/  @UP0 UMOV UR17, UR5 ;  /* 0x0000000500110c82 */ /* 0x000fe20008000000 */
[----:B------:R-:W-:Y:S01]  /*1a40*/  UMOV UR14, UR10 ;  /* 0x0000000a000e7c82 */ /* 0x000fe20008000000 */
[----:B-1----:R-:W-:Y:S01]  /*1a50*/  IMAD.U32 R3, RZ, RZ, UR55 ;  /* 0x00000037ff037e24 */ /* 0x002fe2000f8e00ff */
[----:B---3--:R-:W-:Y:S01]  /*1a60*/  VOTEU.ANY UP1, P1 ;  /* 0x00000000003f7886 */ /* 0x008fe20000820100 */
[----:B------:R-:W-:-:S03]  /*1a70*/  VOTEU.ANY UP3, P1 ;  /* 0x00000000003f7886 */ /* 0x000fc60000860100 */
[----:B------:R-:W-:Y:S01]  /*1a80*/  SHF.L.U32 R3, R3, 0x1f, RZ ;  /* 0x0000001f03037819 */ /* 0x000fe200000006ff */
[----:B------:R-:W-:Y:S01]  /*1a90*/  @UP1 UIADD3 UR13, UR22, 0x50000, URZ ;  /* 0x00050000160d1890 */ /* 0x000fe2000fffe03f */
[----:B------:R-:W-:Y:S01]  /*1aa0*/  @UP1 UMOV UR18, UR6 ;  /* 0x0000000600121c82 */ /* 0x000fe20008000000 */
[----:B------:R-:W-:Y:S01]  /*1ab0*/  @UP1 UMOV UR19, UR7 ;  /* 0x0000000700131c82 */ /* 0x000fe20008000000 */
[----:B------:R-:W-:Y:S06]  /*1ac0*/  BAR.SYNC.DEFER_BLOCKING 0x0 ;  /* 0x0000000000007b1d */ /* 0x000fec0000010000 */
[----:B------:R1:W-:Y:S02]  /*1ad0*/  @UP2 UTMALDG.2D [UR8], [UR16] ;  /* 0x00000008100025b4 */ /* 0x0003e40008008000 */
[----:B------:R-:W-:Y:S06]  /*1ae0*/  BAR.SYNC.DEFER_BLOCKING 0x0 ;  /* 0x0000000000007b1d */ /* 0x000fec0000010000 */
[----:B------:R1:W-:Y:S02]  /*1af0*/  @UP3 UTMALDG.2D [UR12], [UR18] ;  /* 0x0000000c120035b4 */ /* 0x0003e40008008000 */
[----:B------:R-:W-:Y:S06]  /*1b00*/  BAR.SYNC.DEFER_BLOCKING 0x0 ;  /* 0x0000000000007b1d */ /* 0x000fec0000010000 */
[----:B------:R-:W3:Y:S02]  /*1b10*/  SYNCS.PHASECHK.TRANS64.TRYWAIT P0, [UR22+0x50000], R3 ;  /* 0x05000003ff0075a7 */ /* 0x000ee40008000156 */
[----:B-1-3--:R-:W-:Y:S05]  /*1b20*/  @!P0 BRA `(.L_x_48) ;  /* 0x0000000800388947 */ /* 0x00afea0003800000 */
.L_x_50:
[----:B------:R-:W-:Y:S01]  /*1b30*/  USHF.L.U32 UR8, UR56, 0x7, URZ ;  /* 0x0000000738087899 */ /* 0x000fe2000800063f */
[----:B------:R-:W-:Y:S02]  /*1b40*/  WARPGROUP.DEPBAR.LE gsb0, 0x0 ;  /* 0x00008000000079c5 */ /* 0x000fe40000010000 */
[----:B------:R-:W-:Y:S01]  /*1b50*/  USHF.R.U32.HI UR50, URZ, 0x4, UR21 ;  /* 0x000000043f327899 */ /* 0x000fe20008011615 */
[----:B------:R-:W-:Y:S01]  /*1b60*/  WARPGROUP.ARRIVE ;  /* 0x00000000000079c5 */ /* 0x000fe20000000000 */
[----:B------:R-:W-:Y:S01]  /*1b70*/  ULOP3.LUT UR8, UR8, 0x200, URZ, 0xc0, !UPT ;  /* 0x0000020008087892 */ /* 0x000fe2000f8ec03f */
[----:B------:R-:W1:Y:S01]  /*1b80*/  LDC R3, c[0x0][0x230] ;  /* 0x00008c00ff037b82 */ /* 0x000e620000000800 */
[----:B------:R-:W-:Y:S02]  /*1b90*/  USGXT.U32 UR50, UR50, 0xe ;  /* 0x0000000e3232789a */ /* 0x000fe40008000000 */
[----:B------:R-:W-:Y:S01]  /*1ba0*/  ULEA.HI UR8, UR20, UR8, URZ, 0x1c ;  /* 0x0000000814087291 */ /* 0x000fe2000f8fe03f */
[----:B------:R-:W-:Y:S01]  /*1bb0*/  UMOV UR51, 0x40000040 ;  /* 0x4000004000337882 */ /* 0x000fe20000000000 */
[----:B------:R-:W-:-:S02]  /*1bc0*/  UMOV UR49, 0x40000040 ;  /* 0x4000004000317882 */ /* 0x000fc40000000000 */
[----:B------:R-:W-:Y:S02]  /*1bd0*/  ULOP3.LUT UR48, UR8, 0x3fff, URZ, 0xc0, !UPT ;  /* 0x00003fff08307892 */ /* 0x000fe4000f8ec03f */
[----:B------:R-:W-:Y:S02]  /*1be0*/  UIADD3 UR42, UP1, UR50, 0x2, URZ ;  /* 0x00000002322a7890 */ /* 0x000fe4000ff3e03f */
[----:B------:R-:W-:Y:S01]  /*1bf0*/  UIADD3 UR40, UP0, UR48, 0x2, URZ ;  /* 0x0000000230287890 */ /* 0x000fe2000ff1e03f */
[----:B------:R-:W-:Y:S01]  /*1c00*/  UMOV UR8, URZ ;  /* 0x0000003f00087c82 */ /* 0x000fe20008000000 */
[----:B------:R-:W-:Y:S02]  /*1c10*/  UMOV UR9, URZ ;  /* 0x0000003f00097c82 */ /* 0x000fe40008000000 */
[----:B------:R-:W-:Y:S01]  /*1c20*/  UIADD3.X UR41, UR8, 0x40000040, URZ, UP0, !UPT ;  /* 0x4000004008297890 */ /* 0x000fe200087fe43f */
[----:B------:R-:W-:Y:S01]  /*1c30*/  HGMMA.64x64x16.F32 R56, gdesc[UR48], R56 ;  /* 0x00e00000303879f0 */ /* 0x000fe20008700838 */
[----:B------:R-:W-:-:S02]  /*1c40*/  UIADD3.X UR43, UR9, 0x40000040, URZ, UP1, !UPT ;  /* 0x40000040092b7890 */ /* 0x000fc40008ffe43f */
[----:B------:R-:W-:Y:S02]  /*1c50*/  UIADD3.64 UR32, UR40, 0x2, URZ ;  /* 0x0000000228207897 */ /* 0x000fe4000fffe03f */
[----:B------:R-:W-:Y:S02]  /*1c60*/  UIADD3.64 UR34, UR42, 0x2, URZ ;  /* 0x000000022a227897 */ /* 0x000fe4000fffe03f */
[----:B------:R-:W-:Y:S02]  /*1c70*/  UIADD3.64 UR28, UR40, 0x4, URZ ;  /* 0x00000004281c7897 */ /* 0x000fe4000fffe03f */
[----:B------:R-:W-:Y:S02]  /*1c80*/  UIADD3.64 UR30, UR42, 0x4, URZ ;  /* 0x000000042a1e7897 */ /* 0x000fe4000fffe03f */
[----:B------:R-:W-:Y:S02]  /*1c90*/  UIADD3.64 UR24, UR40, 0x7fe, URZ ;  /* 0x000007fe28187897 */ /* 0x000fe4000fffe03f */
[----:B------:R-:W-:-:S02]  /*1ca0*/  UIADD3.64 UR26, UR42, 0x1fe, URZ ;  /* 0x000001fe2a1a7897 */ /* 0x000fc4000fffe03f */
[----:B------:R-:W-:Y:S02]  /*1cb0*/  UIADD3.64 UR20, UR40, 0x800, URZ ;  /* 0x0000080028147897 */ /* 0x000fe4000fffe03f */
[----:B------:R-:W-:Y:S02]  /*1cc0*/  UIADD3.64 UR22, UR42, 0x200, URZ ;  /* 0x000002002a167897 */ /* 0x000fe4000fffe03f */
[----:B------:R-:W-:Y:S02]  /*1cd0*/  UIADD3.64 UR16, UR40, 0x802, URZ ;  /* 0x0000080228107897 */ /* 0x000fe4000fffe03f */
[----:B------:R-:W-:Y:S02]  /*1ce0*/  UIADD3.64 UR18, UR42, 0x202, URZ ;  /* 0x000002022a127897 */ /* 0x000fe4000fffe03f */
[----:B------:R-:W-:Y:S02]  /*1cf0*/  UIADD3.64 UR44, UR40, 0x804, URZ ;  /* 0x00000804282c7897 */ /* 0x000fe4000fffe03f */
[----:B------:R-:W-:-:S02]  /*1d00*/  UIADD3.64 UR46, UR42, 0x204, URZ ;  /* 0x000002042a2e7897 */ /* 0x000fc4000fffe03f */
[----:B------:R-:W-:Y:S02]  /*1d10*/  UIADD3.64 UR48, UR40, 0x3fe, URZ ;  /* 0x000003fe28307897 */ /* 0x000fe4000fffe03f */
[----:B------:R-:W-:Y:S02]  /*1d20*/  UIADD3 UR37, UR37, 0x80, URZ ;  /* 0x0000008025257890 */ /* 0x000fe4000fffe03f */
[----:B------:R-:W-:-:S04]  /*1d30*/  UIADD3 UR38, UR38, 0x1, URZ ;  /* 0x0000000126267890 */ /* 0x000fc8000fffe03f */
[----:B-1----:R-:W-:Y:S01]  /*1d40*/  ISETP.LE.AND P0, PT, R3, UR37, PT ;  /* 0x0000002503007c0c */ /* 0x002fe2000bf03270 */
[----:B------:R-:W-:-:S04]  /*1d50*/  UISETP.NE.U32.AND UP0, UPT, UR38, 0x4, UPT ;  /* 0x000000042600788c */ /* 0x000fc8000bf05070 */
[----:B------:R-:W-:Y:S02]  /*1d60*/  USEL UR8, URZ, 0x1, UP0 ;  /* 0x000000013f087887 */ /* 0x000fe40008000000 */
[----:B------:R-:W-:Y:S02]  /*1d70*/  USEL UR38, UR38, URZ, UP0 ;  /* 0x0000003f26267287 */ /* 0x000fe40008000000 */
[----:B------:R-:W-:Y:S01]  /*1d80*/  ULOP3.LUT UR55, UR55, UR8, URZ, 0x3c, !UPT ;  /* 0x0000000837377292 */ /* 0x000fe2000f8e3c3f */
[----:B------:R-:W-:Y:S04]  /*1d90*/  HGMMA.64x64x16.F32 R56, gdesc[UR40], R56 ;  /* 0x00e00000283879f0 */ /* 0x000fe80008700838 */
[----:B------:R-:W-:Y:S01]  /*1da0*/  HGMMA.64x64x16.F32 R56, gdesc[UR32], R56 ;  /* 0x00e00000203879f0 */ /* 0x000fe20008700838 */
[----:B------:R-:W-:-:S03]  /*1db0*/  UIADD3.64 UR32, UR40, 0x402, URZ ;  /* 0x0000040228207897 */ /* 0x000fc6000fffe03f */
        /* <DEDUP_REMOVED lines=11> */
[----:B------:R-:W-:Y:S01]  /*1e70*/  UIADD3.64 UR48, UR40, 0x400, URZ ;  /* 0x0000040028307897 */ /* 0x000fe2000fffe03f */
[----:B------:R-:W-:Y:S01]  /*1e80*/  UMOV UR50, UR42 ;  /* 0x0000002a00327c82 */ /* 0x000fe20008000000 */
[----:B------:R-:W-:-:S07]  /*1e90*/  UMOV UR51, UR43 ;  /* 0x0000002b00337c82 */ /* 0x000fce0008000000 */
[----:B------:R-:W-:Y:S04]  /*1ea0*/  HGMMA.64x64x16.F32 R24, gdesc[UR48], R24 ;  /* 0x00e00000301879f0 */ /* 0x000fe80008700818 */
[----:B------:R-:W-:Y:S04]  /*1eb0*/  HGMMA.64x64x16.F32 R24, gdesc[UR32], R24 ;  /* 0x00e00000201879f0 */ /* 0x000fe80008700818 */
[----:B------:R-:W-:Y:S04]  /*1ec0*/  HGMMA.64x64x16.F32 R24, gdesc[UR28], R24 ;  /* 0x00e000001c1879f0 */ /* 0x000fe80008700818 */
[----:B------:R-:W-:Y:S04]  /*1ed0*/  HGMMA.64x64x16.F32 R24, gdesc[UR24], R24 ;  /* 0x00e00000181879f0 */ /* 0x000fe80008700818 */
[----:B------:R-:W-:Y:S04]  /*1ee0*/  HGMMA.64x64x16.F32 R24, gdesc[UR20], R24 ;  /* 0x00e00000141879f0 */ /* 0x000fe80008700818 */
[----:B------:R-:W-:Y:S04]  /*1ef0*/  HGMMA.64x64x16.F32 R24, gdesc[UR16], R24 ;  /* 0x00e00000101879f0 */ /* 0x000fe80008700818 */
[----:B------:R-:W-:Y:S01]  /*1f00*/  HGMMA.64x64x16.F32 R24, gdesc[UR44], R24, gsb0 ;  /* 0x00e000002c1879f0 */ /* 0x000fe20008000818 */
[----:B------:R-:W-:Y:S05]  /*1f10*/  @!P0 BRA `(.L_x_49) ;  /* 0xfffffff800708947 */ /* 0x000fea000383ffff */
.L_x_47:
[----:B------:R-:W-:Y:S02]  /*1f20*/  WARPGROUP.DEPBAR.LE gsb0, 0x0 ;  /* 0x00008000000079c5 */ /* 0x000fe40000010000 */
[----:B----4-:R-:W-:Y:S01]  /*1f30*/  BAR.SYNC.DEFER_BLOCKING 0x0 ;  /* 0x0000000000007b1d */ /* 0x010fe20000010000 */
[C---:B-1----:R-:W-:Y:S01]  /*1f40*/  IMAD.SHL.U32 R3, R0.reuse, 0x80, RZ ;  /* 0x0000008000037824 */ /* 0x042fe200078e00ff */
[----:B------:R-:W-:Y:S01]  /*1f50*/  ELECT P0, URZ, PT ;  /* 0x00000000003f782f */ /* 0x000fe20003800000 */
[----:B------:R-:W-:Y:S01]  /*1f60*/  IMAD.SHL.U32 R4, R0, 0x10, RZ ;  /* 0x0000001000047824 */ /* 0x000fe200078e00ff */
[----:B------:R-:W-:Y:S02]  /*1f70*/  F2FP.F16.F32.PACK_AB R56, R57, R56 ;  /* 0x000000383938723e */ /* 0x000fe400000000ff */
[----:B------:R-:W-:Y:S01]  /*1f80*/  LOP3.LUT R3, R3, 0x780, RZ, 0xc0, !PT ;  /* 0x0000078003037812 */ /* 0x000fe200078ec0ff */
[----:B------:R-:W-:Y:S01]  /*1f90*/  UMOV UR37, UR15 ;  /* 0x0000000f00257c82 */ /* 0x000fe20008000000 */
[----:B------:R-:W-:Y:S01]  /*1fa0*/  F2FP.F16.F32.PACK_AB R57, R59, R58 ;  /* 0x0000003a3b39723e */ /* 0x000fe200000000ff */
[----:B------:R-:W-:Y:S01]  /*1fb0*/  UMOV UR38, UR11 ;  /* 0x0000000b00267c82 */ /* 0x000fe20008000000 */
[----:B------:R-:W-:-:S02]  /*1fc0*/  LOP3.LUT R3, R3, 0x70, R4, 0xf8, !PT ;  /* 0x0000007003037812 */ /* 0x000fc400078ef804 */
[----:B------:R-:W-:Y:S02]  /*1fd0*/  F2FP.F16.F32.PACK_AB R24, R25, R24 ;  /* 0x000000181918723e */ /* 0x000fe400000000ff */
[----:B------:R-:W-:Y:S01]  /*1fe0*/  LOP3.LUT R3, R3, 0x10, R0, 0x78, !PT ;  /* 0x0000001003037812 */ /* 0x000fe200078e7800 */
[----:B------:R-:W-:Y:S01]  /*1ff0*/  IMAD.SHL.U32 R0, R0, 0x40, RZ ;  /* 0x0000004000007824 */ /* 0x000fe200078e00ff */
[----:B------:R-:W-:Y:S02]  /*2000*/  ISETP.LT.U32.AND P0, PT, R2, 0x20, P0 ;  /* 0x000000200200780c */ /* 0x000fe40000701070 */
[----:B------:R-:W-:Y:S02]  /*2010*/  F2FP.F16.F32.PACK_AB R58, R61, R60 ;  /* 0x0000003c3d3a723e */ /* 0x000fe400000000ff */
[----:B------:R-:W-:Y:S02]  /*2020*/  LOP3.LUT R0, R3, 0x3800, R0, 0xf8, !PT ;  /* 0x0000380003007812 */ /* 0x000fe400078ef800 */
[----:B------:R-:W-:Y:S01]  /*2030*/  F2FP.F16.F32.PACK_AB R59, R63, R62 ;  /* 0x0000003e3f3b723e */ /* 0x000fe200000000ff */
[----:B------:R-:W1:Y:S02]  /*2040*/  @!P2 SYNCS.CCTL.IV [UR36+0x50000] ;  /* 0x05000000ff00a9b1 */ /* 0x000e640008000024 */
[----:B-1----:R-:W-:Y:S01]  /*2050*/  BAR.SYNC.DEFER_BLOCKING 0x0 ;  /* 0x0000000000007b1d */ /* 0x002fe20000010000 */
[C---:B------:R-:W-:Y:S01]  /*2060*/  LOP3.LUT R3, R0.reuse, 0x20, RZ, 0x3c, !PT ;  /* 0x0000002000037812 */ /* 0x040fe200078e3cff */
[C---:B------:R-:W-:Y:S01]  /*2070*/  VIADD R2, R0.reuse, UR36 ;  /* 0x0000002400027c36 */ /* 0x040fe20008000000 */
[----:B------:R-:W-:-:S02]  /*2080*/  LOP3.LUT R4, R0, 0x40, RZ, 0x3c, !PT ;  /* 0x0000004000047812 */ /* 0x000fc400078e3cff */
[----:B------:R-:W-:Y:S01]  /*2090*/  F2FP.F16.F32.PACK_AB R64, R65, R64 ;  /* 0x000000404140723e */ /* 0x000fe200000000ff */
[----:B------:R-:W-:Y:S01]  /*20a0*/  VIADD R3, R3, UR36 ;  /* 0x0000002403037c36 */ /* 0x000fe20008000000 */
[----:B------:R-:W-:Y:S01]  /*20b0*/  F2FP.F16.F32.PACK_AB R25, R27, R26 ;  /* 0x0000001a1b19723e */ /* 0x000fe200000000ff */
[----:B------:R-:W-:Y:S01]  /*20c0*/  VIADD R4, R4, UR36 ;  /* 0x0000002404047c36 */ /* 0x000fe20008000000 */
[----:B------:R-:W-:Y:S01]  /*20d0*/  F2FP.F16.F32.PACK_AB R65, R67, R66 ;  /* 0x000000424341723e */ /* 0x000fe200000000ff */
[----:B------:R-:W-:Y:S01]  /*20e0*/  VOTEU.ANY UP0, P0 ;  /* 0x00000000003f7886 */ /* 0x000fe20000000100 */
[----:B------:R-:W-:Y:S01]  /*20f0*/  F2FP.F16.F32.PACK_AB R26, R29, R28 ;  /* 0x0000001c1d1a723e */ /* 0x000fe200000000ff */
[----:B------:R-:W-:Y:S01]  /*2100*/  VOTEU.ANY UP1, P0 ;  /* 0x00000000003f7886 */ /* 0x000fe20000020100 */
[----:B------:R-:W-:Y:S02]  /*2110*/  F2FP.F16.F32.PACK_AB R27, R31, R30 ;  /* 0x0000001e1f1b723e */ /* 0x000fe400000000ff */
[----:B------:R-:W-:Y:S01]  /*2120*/  F2FP.F16.F32.PACK_AB R32, R33, R32 ;  /* 0x000000202120723e */ /* 0x000fe200000000ff */
[----:B---3--:R-:W-:Y:S01]  /*2130*/  @UP0 UMOV UR8, UR52 ;  /* 0x0000003400080c82 */ /* 0x008fe20008000000 */
[----:B------:R-:W-:Y:S01]  /*2140*/  LOP3.LUT R0, R0, 0x60, RZ, 0x3c, !PT ;  /* 0x0000006000007812 */ /* 0x000fe200078e3cff */
[----:B------:R-:W-:Y:S01]  /*2150*/  @UP0 UMOV UR9, UR39 ;  /* 0x0000002700090c82 */ /* 0x000fe20008000000 */
[----:B------:R-:W-:-:S02]  /*2160*/  F2FP.F16.F32.PACK_AB R66, R69, R68 ;  /* 0x000000444542723e */ /* 0x000fc400000000ff */
[----:B------:R-:W-:Y:S01]  /*2170*/  F2FP.F16.F32.PACK_AB R67, R71, R70 ;  /* 0x000000464743723e */ /* 0x000fe200000000ff */
[----:B------:R-:W-:Y:S01]  /*2180*/  VIADD R0, R0, UR36 ;  /* 0x0000002400007c36 */ /* 0x000fe20008000000 */
[----:B------:R-:W-:Y:S01]  /*2190*/  F2FP.F16.F32.PACK_AB R72, R73, R72 ;  /* 0x000000484948723e */ /* 0x000fe200000000ff */
[----:B------:R-:W1:Y:S02]  /*21a0*/  @!P2 SYNCS.CCTL.IV [UR36+0x50008] ;  /* 0x05000800ff00a9b1 */ /* 0x000e640008000024 */
[----:B-1----:R-:W-:Y:S01]  /*21b0*/  BAR.SYNC.DEFER_BLOCKING 0x0 ;  /* 0x0000000000007b1d */ /* 0x002fe20000010000 */
[----:B------:R-:W-:Y:S02]  /*21c0*/  F2FP.F16.F32.PACK_AB R33, R35, R34 ;  /* 0x000000222321723e */ /* 0x000fe400000000ff */
[----:B------:R-:W-:Y:S02]  /*21d0*/  F2FP.F16.F32.PACK_AB R73, R75, R74 ;  /* 0x0000004a4b49723e */ /* 0x000fe400000000ff */
[----:B------:R-:W-:-:S02]  /*21e0*/  F2FP.F16.F32.PACK_AB R34, R37, R36 ;  /* 0x000000242522723e */ /* 0x000fc400000000ff */
[----:B------:R-:W-:Y:S02]  /*21f0*/  F2FP.F16.F32.PACK_AB R35, R39, R38 ;  /* 0x000000262723723e */ /* 0x000fe400000000ff */
[----:B------:R-:W-:Y:S02]  /*2200*/  F2FP.F16.F32.PACK_AB R40, R41, R40 ;  /* 0x000000282928723e */ /* 0x000fe400000000ff */
[----:B------:R-:W-:Y:S02]  /*2210*/  F2FP.F16.F32.PACK_AB R74, R77, R76 ;  /* 0x0000004c4d4a723e */ /* 0x000fe400000000ff */
[----:B------:R-:W-:Y:S02]  /*2220*/  F2FP.F16.F32.PACK_AB R75, R79, R78 ;  /* 0x0000004e4f4b723e */ /* 0x000fe400000000ff */
[----:B------:R-:W-:Y:S02]  /*2230*/  F2FP.F16.F32.PACK_AB R80, R81, R80 ;  /* 0x000000505150723e */ /* 0x000fe400000000ff */
[----:B------:R-:W-:-:S02]  /*2240*/  F2FP.F16.F32.PACK_AB R41, R43, R42 ;  /* 0x0000002a2b29723e */ /* 0x000fc400000000ff */
[----:B------:R-:W-:Y:S02]  /*2250*/  F2FP.F16.F32.PACK_AB R81, R83, R82 ;  /* 0x000000525351723e */ /* 0x000fe400000000ff */
[----:B------:R-:W-:Y:S02]  /*2260*/  F2FP.F16.F32.PACK_AB R42, R45, R44 ;  /* 0x0000002c2d2a723e */ /* 0x000fe400000000ff */
[----:B------:R-:W-:Y:S01]  /*2270*/  F2FP.F16.F32.PACK_AB R43, R47, R46 ;  /* 0x0000002e2f2b723e */ /* 0x000fe200000000ff */
[----:B------:R-:W1:Y:S02]  /*2280*/  @!P2 SYNCS.CCTL.IV [UR36+0x50010] ;  /* 0x05001000ff00a9b1 */ /* 0x000e640008000024 */
[----:B-1----:R-:W-:Y:S01]  /*2290*/  BAR.SYNC.DEFER_BLOCKING 0x0 ;  /* 0x0000000000007b1d */ /* 0x002fe20000010000 */
[----:B------:R-:W-:Y:S02]  /*22a0*/  F2FP.F16.F32.PACK_AB R48, R49, R48 ;  /* 0x000000303130723e */ /* 0x000fe400000000ff */
[----:B------:R-:W-:-:S02]  /*22b0*/  F2FP.F16.F32.PACK_AB R82, R85, R84 ;  /* 0x000000545552723e */ /* 0x000fc400000000ff */
[----:B------:R-:W-:Y:S02]  /*22c0*/  F2FP.F16.F32.PACK_AB R83, R87, R86 ;  /* 0x000000565753723e */ /* 0x000fe400000000ff */
[----:B------:R-:W-:Y:S02]  /*22d0*/  F2FP.F16.F32.PACK_AB R49, R51, R50 ;  /* 0x000000323331723e */ /* 0x000fe400000000ff */
[----:B------:R-:W-:Y:S02]  /*22e0*/  F2FP.F16.F32.PACK_AB R50, R53, R52 ;  /* 0x000000343532723e */ /* 0x000fe400000000ff */
[----:B------:R-:W-:Y:S01]  /*22f0*/  F2FP.F16.F32.PACK_AB R51, R55, R54 ;  /* 0x000000363733723e */ /* 0x000fe200000000ff */
[----:B------:R-:W1:Y:S02]  /*2300*/  @!P2 SYNCS.CCTL.IV [UR36+0x50018] ;  /* 0x05001800ff00a9b1 */ /* 0x000e640008000024 */
[----:B-1----:R-:W-:Y:S04]  /*2310*/  STSM.16.M88.4 [R2], R56 ;  /* 0x0000003802007844 */ /* 0x002fe80000000200 */
[----:B------:R-:W-:Y:S04]  /*2320*/  STSM.16.M88.4 [R2+0x4000], R24 ;  /* 0x0040001802007844 */ /* 0x000fe80000000200 */
[----:B------:R-:W-:Y:S04]  /*2330*/  STSM.16.M88.4 [R3], R64 ;  /* 0x0000004003007844 */ /* 0x000fe80000000200 */
[----:B------:R-:W-:Y:S04]  /*2340*/  STSM.16.M88.4 [R3+0x4000], R32 ;  /* 0x0040002003007844 */ /* 0x000fe80000000200 */
[----:B------:R-:W-:Y:S04]  /*2350*/  STSM.16.M88.4 [R4], R72 ;  /* 0x0000004804007844 */ /* 0x000fe80000000200 */
[----:B------:R-:W-:Y:S04]  /*2360*/  STSM.16.M88.4 [R4+0x4000], R40 ;  /* 0x0040002804007844 */ /* 0x000fe80000000200 */
[----:B------:R-:W-:Y:S04]  /*2370*/  STSM.16.M88.4 [R0], R80 ;  /* 0x0000005000007844 */ /* 0x000fe80000000200 */
[----:B------:R-:W-:Y:S01]  /*2380*/  STSM.16.M88.4 [R0+0x4000], R48 ;  /* 0x0040003000007844 */ /* 0x000fe20000000200 */
[----:B------:R1:W-:Y:S06]  /*2390*/  MEMBAR.ALL.CTA ;  /* 0x0000000000007992 */ /* 0x0003ec0000008000 */
[----:B-1----:R-:W1:Y:S02]  /*23a0*/  FENCE.VIEW.ASYNC.S ;  /* 0x00000000000073c6 */ /* 0x002e640000000000 */
[----:B-1----:R-:W-:Y:S06]  /*23b0*/  BAR.SYNC.DEFER_BLOCKING 0x0 ;  /* 0x0000000000007b1d */ /* 0x002fec0000010000 */
[----:B------:R1:W-:Y:S01]  /*23c0*/  @UP1 UTMASTG.2D [UR36], [UR8] ;  /* 0x00000024080013b5 */ /* 0x0003e20008008000 */
[----:B------:R0:W-:Y:S01]  /*23d0*/  UTMACMDFLUSH ;  /* 0x00000000000079b7 */ /* 0x0001e20000000000 */
[----:B------:R-:W-:-:S04]  /*23e0*/  DEPBAR.LE SB0, 0x0 ;  /* 0x000080000000791a */ /* 0x000fc80000000000 */
[----:B------:R-:W-:Y:S06]  /*23f0*/  BAR.SYNC.DEFER_BLOCKING 0x0 ;  /* 0x0000000000007b1d */ /* 0x000fec0000010000 */
[----:B-1----:R-:W-:Y:S05]  /*2400*/  EXIT ;  /* 0x000000000000794d */ /* 0x002fea0003800000 */
.L_x_48:
[----:B------:R-:W1:Y:S02]  /*2410*/  SYNCS.PHASECHK.TRANS64.TRYWAIT P0, [UR22+0x50000], R3 ;  /* 0x05000003ff0075a7 */ /* 0x000e640008000156 */
[----:B-1----:R-:W-:Y:S05]  /*2420*/  @!P0 BRA `(.L_x_48) ;  /* 0xfffffffc00f88947 */ /* 0x002fea000383ffff */
[----:B------:R-:W-:Y:S05]  /*2430*/  BRA `(.L_x_50) ;  /* 0xfffffff400bc7947 */ /* 0x000fea000383ffff */
.L_x_51:
[----:B------:R-:W-:-:S00]  /*2440*/  BRA `(.L_x_51) ;  /* 0xfffffffc00fc7947 */ /* 0x000fc0000383ffff */
[----:B------:R-:W-:-:S00]  /*2450*/  NOP ;  /* 0x0000000000007918 */ /* 0x000fc00000000000 */
        /* <DEDUP_REMOVED lines=10> */
.L_x_52:


//--------------------- .nv.shared.gluon_wgmma    --------------------------
	.section	.nv.shared.gluon_wgmma,"aw",@nobits
	.sectionflags	@""
	.align	16
	.zero		1024


//--------------------- .nv.shared.reserved.0     --------------------------
	.section	.nv.shared.reserved.0,"aw",@nobits
	.weak		__nv_reservedSMEM_offset_0_alias
	.size		__nv_reservedSMEM_offset_0_alias, 0, 0
	.other		__nv_reservedSMEM_offset_0_alias,@"STO_CUDA_RESERVED_SHARED STV_DEFAULT"
__nv_reservedSMEM_offset_0_alias:
	.zero		0


//--------------------- .nv.constant0.gluon_wgmma --------------------------
	.section	.nv.constant0.gluon_wgmma,"a",@progbits
	.sectionflags	@""
	.align	4
.nv.constant0.gluon_wgmma:
	.zero		608


//--------------------- SYMBOLS --------------------------

	.type		.nv.reservedSmem.offset0,@object
	.size		.nv.reservedSmem.offset0,0x4
